// auto-generated by cutlass_sweep.gemm — config: {"arch": "sm_100", "cluster_m": 2, "cluster_n": 1, "dtype": "e5m2", "dtype_b": "e5m2", "layout": "nt", "stages": 0, "tile_k": 32, "tile_m": 256, "tile_n": 64}
#include "cutlass/cutlass.h"
#include "cutlass/gemm/collective/collective_builder.hpp"
#include "cutlass/gemm/device/gemm_universal_adapter.h"
#include "cutlass/gemm/kernel/gemm_universal.hpp"
#include "cutlass/epilogue/collective/collective_builder.hpp"

using ElemA = cutlass::float_e5m2_t;
using ElemB = cutlass::float_e5m2_t;
using ElemCD = cutlass::float_e5m2_t;
using Acc  = float;
using TileShape    = cute::Shape<cute::_256, cute::_64, cute::_32>;
using ClusterShape = cute::Shape<cute::_2, cute::_1, cute::_1>;

using CollectiveEpilogue = typename cutlass::epilogue::collective::CollectiveBuilder<
    cutlass::arch::Sm100, cutlass::arch::OpClassTensorOp,
    TileShape, ClusterShape,
    cutlass::epilogue::collective::EpilogueTileAuto,
    Acc, Acc,
    ElemCD, cutlass::layout::RowMajor, 128 / cutlass::sizeof_bits<ElemCD>::value,
    ElemCD, cutlass::layout::RowMajor, 128 / cutlass::sizeof_bits<ElemCD>::value,
    cutlass::epilogue::collective::EpilogueScheduleAuto
  >::CollectiveOp;

using CollectiveMainloop = typename cutlass::gemm::collective::CollectiveBuilder<
    cutlass::arch::Sm100, cutlass::arch::OpClassTensorOp,
    ElemA, cutlass::layout::RowMajor, 128 / cutlass::sizeof_bits<ElemA>::value,
    ElemB, cutlass::layout::ColumnMajor, 128 / cutlass::sizeof_bits<ElemB>::value,
    Acc,
    TileShape, ClusterShape,
    cutlass::gemm::collective::StageCountAutoCarveout<static_cast<int>(sizeof(typename CollectiveEpilogue::SharedStorage))>,
    cutlass::gemm::collective::KernelScheduleAuto
  >::CollectiveOp;

using GemmKernel = cutlass::gemm::kernel::GemmUniversal<
    cute::Shape<int,int,int,int>,
    CollectiveMainloop,
    CollectiveEpilogue
>;
using Gemm = cutlass::gemm::device::GemmUniversalAdapter<GemmKernel>;

// Force the device kernel symbol into the cubin without needing a host main.
auto* _anchor = &cutlass::device_kernel<GemmKernel>;


// ===== COMPILED SASS (sm_100a) =====

	.target	sm_100a

	.elftype	@"ET_EXEC"


//--------------------- .note.nv.tkinfo           --------------------------
	.section	.note.nv.tkinfo,"",@"SHT_NOTE"
	.sectionflags	@"SHF_NOTE_NV_TKINFO"
	.tkinfo
        /*0018*/ 	.word	0x00000002
        /*0030*/ 	.string	""
        /*0030*/ 	.string	"ptxas"
        /*0030*/ 	.string	"Cuda compilation tools, release 13.0, V13.0.88"
        /*0030*/ 	.string	"Build cuda_13.0.r13.0/compiler.36424714_0"
        /*0030*/ 	.string	"-arch sm_100a -m 64 "



//--------------------- .note.nv.cuinfo           --------------------------
	.section	.note.nv.cuinfo,"",@"SHT_NOTE"
	.sectionflags	@"SHF_NOTE_NV_CUINFO"
        /*0018*/ 	.short	0x0002
        /*001a*/ 	.short	0x0064
        /*001c*/ 	.short	0x0082
	.zero		2


//--------------------- .nv.info                  --------------------------
	.section	.nv.info,"",@"SHT_CUDA_INFO"
	.align	4


	//----- nvinfo : EIATTR_REGCOUNT
	.align		4
        /*0000*/ 	.byte	0x04, 0x2f
        /*0002*/ 	.short	(.L_19 - .L_18)
	.align		4
.L_18:
        /*0004*/ 	.word	index@(_ZN7cutlass13device_kernelINS_4gemm6kernel13GemmUniversalIN4cute5tupleIJiiiiEEENS1_10collective13CollectiveMmaINS1_35MainloopSm100TmaUmmaWarpSpecializedILi41ELi2ELi4ENS5_IJNS4_1CILi2EEENSA_ILi1EEESC_EEEEENS5_IJNSA_ILi256EEENSA_ILi64EEENSA_ILi32EEEEEENS_12float_e5m2_tENS5_IJlSC_lEEESJ_SK_NS4_8TiledMMAINS4_8MMA_AtomIJNS4_10MMA_TraitsINS4_25SM100_MMA_F8F6F4_2x1SM_SSEJSJ_SJ_fSF_SG_NS4_17integral_constantINS4_4UMMA5MajorELSR_0EEESS_NSP_INSQ_7ScaleInELST_0EEESU_EEEEEENS4_6LayoutINS5_IJSC_SC_SC_EEENS5_IJNSA_ILi0EEESZ_SZ_EEEEENS5_IJNS4_10UnderscoreES12_S12_EEEEENS4_18SM100_TMA_2SM_LOADENS4_14ComposedLayoutINS4_7SwizzleILi1ELi4ELi3EEENS4_18smem_ptr_flag_bitsILi8EEENSX_INS5_IJNSA_ILi8EEESH_EEENS5_IJSH_SC_EEEEEEEvNS4_8identityES15_S1F_vS1G_EENS_8epilogue10collective18CollectiveEpilogueINS1I_23Sm100TmaWarpSpecializedILi1ELi1ELi64ELb0ELb0EEEJNS5_IJNSA_ILi128EEESG_SH_EEENS5_IJNSX_IS1N_SC_EENSX_ISG_SC_EEEEESJ_SK_SJ_SK_NS1I_6fusion15FusionCallbacksIS1M_NS1S_17LinearCombinationISJ_fSJ_fLNS_15FloatRoundStyleE2EEES1O_S1R_JEEENS4_5SM1004TMEM4LOAD26SM100_TMEM_LOAD_32dp32b64xENS4_13SM90_TMA_LOADENS16_INS17_ILi2ELi4ELi3EEES1A_NSX_INS5_IJS1B_SG_EEENS5_IJSG_SC_EEEEEEENS4_39AutoVectorizingCopyWithAssumedAlignmentILi128EEENS4_14SM90_TMA_STOREES27_S29_S29_EEEvvEEEEvNT_6ParamsE)
        /*0008*/ 	.word	0x000000c2


	//----- nvinfo : EIATTR_FRAME_SIZE
	.align		4
.L_19:
        /*000c*/ 	.byte	0x04, 0x11
        /*000e*/ 	.short	(.L_21 - .L_20)
	.align		4
.L_20:
        /*0010*/ 	.word	index@($__internal_2_$__cuda_sm10x_tcgen05_guardrail_trap_unallocated_columns_being_dealloced)
        /*0014*/ 	.word	0x00000000


	//----- nvinfo : EIATTR_FRAME_SIZE
	.align		4
.L_21:
        /*0018*/ 	.byte	0x04, 0x11
        /*001a*/ 	.short	(.L_23 - .L_22)
	.align		4
.L_22:
        /*001c*/ 	.word	index@($__internal_1_$__cuda_sm10x_tcgen05_guardrail_trap_phase_invalid_during_alloc)
        /*0020*/ 	.word	0x00000000


	//----- nvinfo : EIATTR_FRAME_SIZE
	.align		4
.L_23:
        /*0024*/ 	.byte	0x04, 0x11
        /*0026*/ 	.short	(.L_25 - .L_24)
	.align		4
.L_24:
        /*0028*/ 	.word	index@($__internal_0_$__cuda_sm10x_tcgen05_guardrail_trap_col_being_dealloced_not_returned_by_alloc)
        /*002c*/ 	.word	0x00000000


	//----- nvinfo : EIATTR_FRAME_SIZE
	.align		4
.L_25:
        /*0030*/ 	.byte	0x04, 0x11
        /*0032*/ 	.short	(.L_27 - .L_26)
	.align		4
.L_26:
        /*0034*/ 	.word	index@(_ZN7cutlass13device_kernelINS_4gemm6kernel13GemmUniversalIN4cute5tupleIJiiiiEEENS1_10collective13CollectiveMmaINS1_35MainloopSm100TmaUmmaWarpSpecializedILi41ELi2ELi4ENS5_IJNS4_1CILi2EEENSA_ILi1EEESC_EEEEENS5_IJNSA_ILi256EEENSA_ILi64EEENSA_ILi32EEEEEENS_12float_e5m2_tENS5_IJlSC_lEEESJ_SK_NS4_8TiledMMAINS4_8MMA_AtomIJNS4_10MMA_TraitsINS4_25SM100_MMA_F8F6F4_2x1SM_SSEJSJ_SJ_fSF_SG_NS4_17integral_constantINS4_4UMMA5MajorELSR_0EEESS_NSP_INSQ_7ScaleInELST_0EEESU_EEEEEENS4_6LayoutINS5_IJSC_SC_SC_EEENS5_IJNSA_ILi0EEESZ_SZ_EEEEENS5_IJNS4_10UnderscoreES12_S12_EEEEENS4_18SM100_TMA_2SM_LOADENS4_14ComposedLayoutINS4_7SwizzleILi1ELi4ELi3EEENS4_18smem_ptr_flag_bitsILi8EEENSX_INS5_IJNSA_ILi8EEESH_EEENS5_IJSH_SC_EEEEEEEvNS4_8identityES15_S1F_vS1G_EENS_8epilogue10collective18CollectiveEpilogueINS1I_23Sm100TmaWarpSpecializedILi1ELi1ELi64ELb0ELb0EEEJNS5_IJNSA_ILi128EEESG_SH_EEENS5_IJNSX_IS1N_SC_EENSX_ISG_SC_EEEEESJ_SK_SJ_SK_NS1I_6fusion15FusionCallbacksIS1M_NS1S_17LinearCombinationISJ_fSJ_fLNS_15FloatRoundStyleE2EEES1O_S1R_JEEENS4_5SM1004TMEM4LOAD26SM100_TMEM_LOAD_32dp32b64xENS4_13SM90_TMA_LOADENS16_INS17_ILi2ELi4ELi3EEES1A_NSX_INS5_IJS1B_SG_EEENS5_IJSG_SC_EEEEEEENS4_39AutoVectorizingCopyWithAssumedAlignmentILi128EEENS4_14SM90_TMA_STOREES27_S29_S29_EEEvvEEEEvNT_6ParamsE)
        /*0038*/ 	.word	0x00000000


	//----- nvinfo : EIATTR_MIN_STACK_SIZE
	.align		4
.L_27:
        /*003c*/ 	.byte	0x04, 0x12
        /*003e*/ 	.short	(.L_29 - .L_28)
	.align		4
.L_28:
        /*0040*/ 	.word	index@(_ZN7cutlass13device_kernelINS_4gemm6kernel13GemmUniversalIN4cute5tupleIJiiiiEEENS1_10collective13CollectiveMmaINS1_35MainloopSm100TmaUmmaWarpSpecializedILi41ELi2ELi4ENS5_IJNS4_1CILi2EEENSA_ILi1EEESC_EEEEENS5_IJNSA_ILi256EEENSA_ILi64EEENSA_ILi32EEEEEENS_12float_e5m2_tENS5_IJlSC_lEEESJ_SK_NS4_8TiledMMAINS4_8MMA_AtomIJNS4_10MMA_TraitsINS4_25SM100_MMA_F8F6F4_2x1SM_SSEJSJ_SJ_fSF_SG_NS4_17integral_constantINS4_4UMMA5MajorELSR_0EEESS_NSP_INSQ_7ScaleInELST_0EEESU_EEEEEENS4_6LayoutINS5_IJSC_SC_SC_EEENS5_IJNSA_ILi0EEESZ_SZ_EEEEENS5_IJNS4_10UnderscoreES12_S12_EEEEENS4_18SM100_TMA_2SM_LOADENS4_14ComposedLayoutINS4_7SwizzleILi1ELi4ELi3EEENS4_18smem_ptr_flag_bitsILi8EEENSX_INS5_IJNSA_ILi8EEESH_EEENS5_IJSH_SC_EEEEEEEvNS4_8identityES15_S1F_vS1G_EENS_8epilogue10collective18CollectiveEpilogueINS1I_23Sm100TmaWarpSpecializedILi1ELi1ELi64ELb0ELb0EEEJNS5_IJNSA_ILi128EEESG_SH_EEENS5_IJNSX_IS1N_SC_EENSX_ISG_SC_EEEEESJ_SK_SJ_SK_NS1I_6fusion15FusionCallbacksIS1M_NS1S_17LinearCombinationISJ_fSJ_fLNS_15FloatRoundStyleE2EEES1O_S1R_JEEENS4_5SM1004TMEM4LOAD26SM100_TMEM_LOAD_32dp32b64xENS4_13SM90_TMA_LOADENS16_INS17_ILi2ELi4ELi3EEES1A_NSX_INS5_IJS1B_SG_EEENS5_IJSG_SC_EEEEEEENS4_39AutoVectorizingCopyWithAssumedAlignmentILi128EEENS4_14SM90_TMA_STOREES27_S29_S29_EEEvvEEEEvNT_6ParamsE)
        /*0044*/ 	.word	0x00000000
.L_29:


//--------------------- .nv.compat                --------------------------
	.section	.nv.compat,"",@"SHT_CUDA_COMPAT_INFO"
	.align	4
        /*0000*/ 	.byte	0x02, 0x09, 0x01, 0x00, 0x02, 0x02, 0x02, 0x00, 0x02, 0x05, 0x05, 0x00, 0x03, 0x07, 0x01, 0x01
        /*0010*/ 	.byte	0x02, 0x03, 0x01, 0x00, 0x02, 0x06, 0x01, 0x00, 0x04, 0x0b, 0x08, 0x00, 0x09, 0x00, 0x00, 0x00
        /*0020*/ 	.byte	0x00, 0x00, 0x00, 0x00


//--------------------- .nv.info._ZN7cutlass13device_kernelINS_4gemm6kernel13GemmUniversalIN4cute5tupleIJiiiiEEENS1_10collective13CollectiveMmaINS1_35MainloopSm100TmaUmmaWarpSpecializedILi41ELi2ELi4ENS5_IJNS4_1CILi2EEENSA_ILi1EEESC_EEEEENS5_IJNSA_ILi256EEENSA_ILi64EEENSA_ILi32EEEEEENS_12float_e5m2_tENS5_IJlSC_lEEESJ_SK_NS4_8TiledMMAINS4_8MMA_AtomIJNS4_10MMA_TraitsINS4_25SM100_MMA_F8F6F4_2x1SM_SSEJSJ_SJ_fSF_SG_NS4_17integral_constantINS4_4UMMA5MajorELSR_0EEESS_NSP_INSQ_7ScaleInELST_0EEESU_EEEEEENS4_6LayoutINS5_IJSC_SC_SC_EEENS5_IJNSA_ILi0EEESZ_SZ_EEEEENS5_IJNS4_10UnderscoreES12_S12_EEEEENS4_18SM100_TMA_2SM_LOADENS4_14ComposedLayoutINS4_7SwizzleILi1ELi4ELi3EEENS4_18smem_ptr_flag_bitsILi8EEENSX_INS5_IJNSA_ILi8EEESH_EEENS5_IJSH_SC_EEEEEEEvNS4_8identityES15_S1F_vS1G_EENS_8epilogue10collective18CollectiveEpilogueINS1I_23Sm100TmaWarpSpecializedILi1ELi1ELi64ELb0ELb0EEEJNS5_IJNSA_ILi128EEESG_SH_EEENS5_IJNSX_IS1N_SC_EENSX_ISG_SC_EEEEESJ_SK_SJ_SK_NS1I_6fusion15FusionCallbacksIS1M_NS1S_17LinearCombinationISJ_fSJ_fLNS_15FloatRoundStyleE2EEES1O_S1R_JEEENS4_5SM1004TMEM4LOAD26SM100_TMEM_LOAD_32dp32b64xENS4_13SM90_TMA_LOADENS16_INS17_ILi2ELi4ELi3EEES1A_NSX_INS5_IJS1B_SG_EEENS5_IJSG_SC_EEEEEEENS4_39AutoVectorizingCopyWithAssumedAlignmentILi128EEENS4_14SM90_TMA_STOREES27_S29_S29_EEEvvEEEEvNT_6ParamsE --------------------------
	.section	.nv.info._ZN7cutlass13device_kernelINS_4gemm6kernel13GemmUniversalIN4cute5tupleIJiiiiEEENS1_10collective13CollectiveMmaINS1_35MainloopSm100TmaUmmaWarpSpecializedILi41ELi2ELi4ENS5_IJNS4_1CILi2EEENSA_ILi1EEESC_EEEEENS5_IJNSA_ILi256EEENSA_ILi64EEENSA_ILi32EEEEEENS_12float_e5m2_tENS5_IJlSC_lEEESJ_SK_NS4_8TiledMMAINS4_8MMA_AtomIJNS4_10MMA_TraitsINS4_25SM100_MMA_F8F6F4_2x1SM_SSEJSJ_SJ_fSF_SG_NS4_17integral_constantINS4_4UMMA5MajorELSR_0EEESS_NSP_INSQ_7ScaleInELST_0EEESU_EEEEEENS4_6LayoutINS5_IJSC_SC_SC_EEENS5_IJNSA_ILi0EEESZ_SZ_EEEEENS5_IJNS4_10UnderscoreES12_S12_EEEEENS4_18SM100_TMA_2SM_LOADENS4_14ComposedLayoutINS4_7SwizzleILi1ELi4ELi3EEENS4_18smem_ptr_flag_bitsILi8EEENSX_INS5_IJNSA_ILi8EEESH_EEENS5_IJSH_SC_EEEEEEEvNS4_8identityES15_S1F_vS1G_EENS_8epilogue10collective18CollectiveEpilogueINS1I_23Sm100TmaWarpSpecializedILi1ELi1ELi64ELb0ELb0EEEJNS5_IJNSA_ILi128EEESG_SH_EEENS5_IJNSX_IS1N_SC_EENSX_ISG_SC_EEEEESJ_SK_SJ_SK_NS1I_6fusion15FusionCallbacksIS1M_NS1S_17LinearCombinationISJ_fSJ_fLNS_15FloatRoundStyleE2EEES1O_S1R_JEEENS4_5SM1004TMEM4LOAD26SM100_TMEM_LOAD_32dp32b64xENS4_13SM90_TMA_LOADENS16_INS17_ILi2ELi4ELi3EEES1A_NSX_INS5_IJS1B_SG_EEENS5_IJSG_SC_EEEEEEENS4_39AutoVectorizingCopyWithAssumedAlignmentILi128EEENS4_14SM90_TMA_STOREES27_S29_S29_EEEvvEEEEvNT_6ParamsE,"",@"SHT_CUDA_INFO"
	.sectionflags	@""
	.align	4


	//----- nvinfo : EIATTR_CUDA_API_VERSION
	.align		4
        /*0000*/ 	.byte	0x04, 0x37
        /*0002*/ 	.short	(.L_31 - .L_30)
.L_30:
        /*0004*/ 	.word	0x00000082


	//----- nvinfo : EIATTR_KPARAM_INFO
	.align		4
.L_31:
        /*0008*/ 	.byte	0x04, 0x17
        /*000a*/ 	.short	(.L_33 - .L_32)
.L_32:
        /*000c*/ 	.word	0x00000000
        /*0010*/ 	.short	0x0000
        /*0012*/ 	.short	0x0000
        /*0014*/ 	.byte	0x00, 0xf0, 0x01, 0x20


	//----- nvinfo : EIATTR_AT_ENTRY_FRAGMENTS
	.align		4
.L_33:
        /*0018*/ 	.byte	0x04, 0x4f
        /*001a*/ 	.short	(.L_35 - .L_34)


	//   ....[0]....
.L_34:
        /*001c*/ 	.word	0x00000007


	//----- nvinfo : EIATTR_RESERVED_SMEM_USED
	.align		4
.L_35:
        /*0020*/ 	.byte	0x01, 0x41
	.zero		2


	//----- nvinfo : EIATTR_SPARSE_MMA_MASK
	.align		4
        /*0024*/ 	.byte	0x03, 0x50
        /*0026*/ 	.short	0x0000


	//----- nvinfo : EIATTR_TCGEN05_2CTA_USED
	.align		4
        /*0028*/ 	.byte	0x01, 0x52
	.zero		2


	//----- nvinfo : EIATTR_MAXREG_COUNT
	.align		4
        /*002c*/ 	.byte	0x03, 0x1b
        /*002e*/ 	.short	0x00ff


	//----- nvinfo : EIATTR_NUM_BARRIERS
	.align		4
        /*0030*/ 	.byte	0x02, 0x4c
        /*0032*/ 	.byte	0x07
	.zero		1


	//----- nvinfo : EIATTR_EXTERNS
	.align		4
        /*0034*/ 	.byte	0x04, 0x0f
        /*0036*/ 	.short	(.L_37 - .L_36)


	//   ....[0]....
	.align		4
.L_36:
        /*0038*/ 	.word	index@(__assertfail)


	//----- nvinfo : EIATTR_MERCURY_ISA_VERSION
	.align		4
.L_37:
        /*003c*/ 	.byte	0x03, 0x5f
        /*003e*/ 	.short	0x0101


	//----- nvinfo : EIATTR_INT_WARP_WIDE_INSTR_OFFSETS
	.align		4
        /*0040*/ 	.byte	0x04, 0x31
        /*0042*/ 	.short	(.L_39 - .L_38)


	//   ....[0]....
.L_38:
        /*0044*/ 	.word	0x00001180


	//   ....[1]....
        /*0048*/ 	.word	0x00001220


	//   ....[2]....
        /*004c*/ 	.word	0x00002580


	//   ....[3]....
        /*0050*/ 	.word	0x000057e0


	//   ....[4]....
        /*0054*/ 	.word	0x00005800


	//   ....[5]....
        /*0058*/ 	.word	0x00005830


	//   ....[6]....
        /*005c*/ 	.word	0x00006240


	//   ....[7]....
        /*0060*/ 	.word	0x00006360


	//----- nvinfo : EIATTR_COOP_GROUP_MASK_REGIDS
	.align		4
.L_39:
        /*0064*/ 	.byte	0x04, 0x29
        /*0066*/ 	.short	(.L_41 - .L_40)


	//   ....[0]....
.L_40:
        /*0068*/ 	.word	0xffffffff


	//   ....[1]....
        /*006c*/ 	.word	0xffffffff


	//   ....[2]....
        /*0070*/ 	.word	0xffffffff


	//   ....[3]....
        /*0074*/ 	.word	0xffffffff


	//   ....[4]....
        /*0078*/ 	.word	0xffffffff


	//   ....[5]....
        /*007c*/ 	.word	0xffffffff


	//   ....[6]....
        /*0080*/ 	.word	0xffffffff


	//   ....[7]....
        /*0084*/ 	.word	0xffffffff


	//   ....[8]....
        /*0088*/ 	.word	0xffffffff


	//   ....[9]....
        /*008c*/ 	.word	0xffffffff


	//   ....[10]....
        /*0090*/ 	.word	0xffffffff


	//   ....[11]....
        /*0094*/ 	.word	0xffffffff


	//   ....[12]....
        /*0098*/ 	.word	0xffffffff


	//   ....[13]....
        /*009c*/ 	.word	0xffffffff


	//----- nvinfo : EIATTR_COOP_GROUP_INSTR_OFFSETS
	.align		4
.L_41:
        /*00a0*/ 	.byte	0x04, 0x28
        /*00a2*/ 	.short	(.L_43 - .L_42)


	//   ....[0]....
.L_42:
        /*00a4*/ 	.word	0x000000c0


	//   ....[1]....
        /*00a8*/ 	.word	0x00000500


	//   ....[2]....
        /*00ac*/ 	.word	0x00000b50


	//   ....[3]....
        /*00b0*/ 	.word	0x00000c80


	//   ....[4]....
        /*00b4*/ 	.word	0x00000d70


	//   ....[5]....
        /*00b8*/ 	.word	0x00000ed0


	//   ....[6]....
        /*00bc*/ 	.word	0x00001060


	//   ....[7]....
        /*00c0*/ 	.word	0x000012a0


	//   ....[8]....
        /*00c4*/ 	.word	0x00002460


	//   ....[9]....
        /*00c8*/ 	.word	0x00004710


	//   ....[10]....
        /*00cc*/ 	.word	0x00004be0


	//   ....[11]....
        /*00d0*/ 	.word	0x00004c10


	//   ....[12]....
        /*00d4*/ 	.word	0x000056e0


	//   ....[13]....
        /*00d8*/ 	.word	0x000058f0


	//----- nvinfo : EIATTR_VRC_CTA_INIT_COUNT
	.align		4
.L_43:
        /*00dc*/ 	.byte	0x02, 0x4a
        /*00de*/ 	.byte	0x80
	.zero		1


	//----- nvinfo : EIATTR_SYSCALL_OFFSETS
	.align		4
        /*00e0*/ 	.byte	0x04, 0x46
        /*00e2*/ 	.short	(.L_45 - .L_44)


	//   ....[0]....
.L_44:
        /*00e4*/ 	.word	0x00006d20


	//   ....[1]....
        /*00e8*/ 	.word	0x00006e60


	//   ....[2]....
        /*00ec*/ 	.word	0x00007600


	//----- nvinfo : EIATTR_MBARRIER_INSTR_OFFSETS
	.align		4
.L_45:
        /*00f0*/ 	.byte	0x04, 0x39
        /*00f2*/ 	.short	(.L_47 - .L_46)


	//   ....[0]....
.L_46:
        /*00f4*/ 	.word	0x00000610
        /*00f8*/ 	.word	0x000000ff
        /*00fc*/ 	.word	0x00000000
        /*0100*/ 	.short	0x0100
        /*0102*/ 	.byte	0x08
	.zero		1


	//   ....[1]....
        /*0104*/ 	.word	0x00000620
        /*0108*/ 	.word	0x000000ff
        /*010c*/ 	.word	0x00000148
        /*0110*/ 	.short	0x0100
        /*0112*/ 	.byte	0x08
	.zero		1


	//   ....[2]....
        /*0114*/ 	.word	0x00000630
        /*0118*/ 	.word	0x000000ff
        /*011c*/ 	.word	0x00000008
        /*0120*/ 	.short	0x0100
        /*0122*/ 	.byte	0x08
	.zero		1


	//   ....[3]....
        /*0124*/ 	.word	0x00000640
        /*0128*/ 	.word	0x000000ff
        /*012c*/ 	.word	0x00000150
        /*0130*/ 	.short	0x0100
        /*0132*/ 	.byte	0x08
	.zero		1


	//   ....[4]....
        /*0134*/ 	.word	0x00000650
        /*0138*/ 	.word	0x000000ff
        /*013c*/ 	.word	0x00000010
        /*0140*/ 	.short	0x0100
        /*0142*/ 	.byte	0x08
	.zero		1


	//   ....[5]....
        /*0144*/ 	.word	0x00000660
        /*0148*/ 	.word	0x000000ff
        /*014c*/ 	.word	0x00000158
        /*0150*/ 	.short	0x0100
        /*0152*/ 	.byte	0x08
	.zero		1


	//   ....[6]....
        /*0154*/ 	.word	0x00000670
        /*0158*/ 	.word	0x000000ff
        /*015c*/ 	.word	0x00000018
        /*0160*/ 	.short	0x0100
        /*0162*/ 	.byte	0x08
	.zero		1


	//   ....[7]....
        /*0164*/ 	.word	0x00000680
        /*0168*/ 	.word	0x000000ff
        /*016c*/ 	.word	0x00000160
        /*0170*/ 	.short	0x0100
        /*0172*/ 	.byte	0x08
	.zero		1


	//   ....[8]....
        /*0174*/ 	.word	0x00000690
        /*0178*/ 	.word	0x000000ff
        /*017c*/ 	.word	0x00000020
        /*0180*/ 	.short	0x0100
        /*0182*/ 	.byte	0x08
	.zero		1


	//   ....[9]....
        /*0184*/ 	.word	0x000006a0
        /*0188*/ 	.word	0x000000ff
        /*018c*/ 	.word	0x00000168
        /*0190*/ 	.short	0x0100
        /*0192*/ 	.byte	0x08
	.zero		1


	//   ....[10]....
        /*0194*/ 	.word	0x000006b0
        /*0198*/ 	.word	0x000000ff
        /*019c*/ 	.word	0x00000028
        /*01a0*/ 	.short	0x0100
        /*01a2*/ 	.byte	0x08
	.zero		1


	//   ....[11]....
        /*01a4*/ 	.word	0x000006c0
        /*01a8*/ 	.word	0x000000ff
        /*01ac*/ 	.word	0x00000170
        /*01b0*/ 	.short	0x0100
        /*01b2*/ 	.byte	0x08
	.zero		1


	//   ....[12]....
        /*01b4*/ 	.word	0x000006d0
        /*01b8*/ 	.word	0x000000ff
        /*01bc*/ 	.word	0x00000030
        /*01c0*/ 	.short	0x0100
        /*01c2*/ 	.byte	0x08
	.zero		1


	//   ....[13]....
        /*01c4*/ 	.word	0x000006e0
        /*01c8*/ 	.word	0x000000ff
        /*01cc*/ 	.word	0x00000178
        /*01d0*/ 	.short	0x0100
        /*01d2*/ 	.byte	0x08
	.zero		1


	//   ....[14]....
        /*01d4*/ 	.word	0x000006f0
        /*01d8*/ 	.word	0x000000ff
        /*01dc*/ 	.word	0x00000038
        /*01e0*/ 	.short	0x0100
        /*01e2*/ 	.byte	0x08
	.zero		1


	//   ....[15]....
        /*01e4*/ 	.word	0x00000700
        /*01e8*/ 	.word	0x000000ff
        /*01ec*/ 	.word	0x00000180
        /*01f0*/ 	.short	0x0100
        /*01f2*/ 	.byte	0x08
	.zero		1


	//   ....[16]....
        /*01f4*/ 	.word	0x00000710
        /*01f8*/ 	.word	0x000000ff
        /*01fc*/ 	.word	0x00000040
        /*0200*/ 	.short	0x0100
        /*0202*/ 	.byte	0x08
	.zero		1


	//   ....[17]....
        /*0204*/ 	.word	0x00000720
        /*0208*/ 	.word	0x000000ff
        /*020c*/ 	.word	0x00000188
        /*0210*/ 	.short	0x0100
        /*0212*/ 	.byte	0x08
	.zero		1


	//   ....[18]....
        /*0214*/ 	.word	0x00000730
        /*0218*/ 	.word	0x000000ff
        /*021c*/ 	.word	0x00000048
        /*0220*/ 	.short	0x0100
        /*0222*/ 	.byte	0x08
	.zero		1


	//   ....[19]....
        /*0224*/ 	.word	0x00000740
        /*0228*/ 	.word	0x000000ff
        /*022c*/ 	.word	0x00000190
        /*0230*/ 	.short	0x0100
        /*0232*/ 	.byte	0x08
	.zero		1


	//   ....[20]....
        /*0234*/ 	.word	0x00000750
        /*0238*/ 	.word	0x000000ff
        /*023c*/ 	.word	0x00000050
        /*0240*/ 	.short	0x0100
        /*0242*/ 	.byte	0x08
	.zero		1


	//   ....[21]....
        /*0244*/ 	.word	0x00000760
        /*0248*/ 	.word	0x000000ff
        /*024c*/ 	.word	0x00000198
        /*0250*/ 	.short	0x0100
        /*0252*/ 	.byte	0x08
	.zero		1


	//   ....[22]....
        /*0254*/ 	.word	0x00000770
        /*0258*/ 	.word	0x000000ff
        /*025c*/ 	.word	0x00000058
        /*0260*/ 	.short	0x0100
        /*0262*/ 	.byte	0x08
	.zero		1


	//   ....[23]....
        /*0264*/ 	.word	0x00000780
        /*0268*/ 	.word	0x000000ff
        /*026c*/ 	.word	0x000001a0
        /*0270*/ 	.short	0x0100
        /*0272*/ 	.byte	0x08
	.zero		1


	//   ....[24]....
        /*0274*/ 	.word	0x00000790
        /*0278*/ 	.word	0x000000ff
        /*027c*/ 	.word	0x00000060
        /*0280*/ 	.short	0x0100
        /*0282*/ 	.byte	0x08
	.zero		1


	//   ....[25]....
        /*0284*/ 	.word	0x000007a0
        /*0288*/ 	.word	0x000000ff
        /*028c*/ 	.word	0x000001a8
        /*0290*/ 	.short	0x0100
        /*0292*/ 	.byte	0x08
	.zero		1


	//   ....[26]....
        /*0294*/ 	.word	0x000007b0
        /*0298*/ 	.word	0x000000ff
        /*029c*/ 	.word	0x00000068
        /*02a0*/ 	.short	0x0100
        /*02a2*/ 	.byte	0x08
	.zero		1


	//   ....[27]....
        /*02a4*/ 	.word	0x000007c0
        /*02a8*/ 	.word	0x000000ff
        /*02ac*/ 	.word	0x000001b0
        /*02b0*/ 	.short	0x0100
        /*02b2*/ 	.byte	0x08
	.zero		1


	//   ....[28]....
        /*02b4*/ 	.word	0x000007d0
        /*02b8*/ 	.word	0x000000ff
        /*02bc*/ 	.word	0x00000070
        /*02c0*/ 	.short	0x0100
        /*02c2*/ 	.byte	0x08
	.zero		1


	//   ....[29]....
        /*02c4*/ 	.word	0x000007e0
        /*02c8*/ 	.word	0x000000ff
        /*02cc*/ 	.word	0x000001b8
        /*02d0*/ 	.short	0x0100
        /*02d2*/ 	.byte	0x08
	.zero		1


	//   ....[30]....
        /*02d4*/ 	.word	0x000007f0
        /*02d8*/ 	.word	0x000000ff
        /*02dc*/ 	.word	0x00000078
        /*02e0*/ 	.short	0x0100
        /*02e2*/ 	.byte	0x08
	.zero		1


	//   ....[31]....
        /*02e4*/ 	.word	0x00000800
        /*02e8*/ 	.word	0x000000ff
        /*02ec*/ 	.word	0x000001c0
        /*02f0*/ 	.short	0x0100
        /*02f2*/ 	.byte	0x08
	.zero		1


	//   ....[32]....
        /*02f4*/ 	.word	0x00000810
        /*02f8*/ 	.word	0x000000ff
        /*02fc*/ 	.word	0x00000080
        /*0300*/ 	.short	0x0100
        /*0302*/ 	.byte	0x08
	.zero		1


	//   ....[33]....
        /*0304*/ 	.word	0x00000820
        /*0308*/ 	.word	0x000000ff
        /*030c*/ 	.word	0x000001c8
        /*0310*/ 	.short	0x0100
        /*0312*/ 	.byte	0x08
	.zero		1


	//   ....[34]....
        /*0314*/ 	.word	0x00000830
        /*0318*/ 	.word	0x000000ff
        /*031c*/ 	.word	0x00000088
        /*0320*/ 	.short	0x0100
        /*0322*/ 	.byte	0x08
	.zero		1


	//   ....[35]....
        /*0324*/ 	.word	0x00000840
        /*0328*/ 	.word	0x000000ff
        /*032c*/ 	.word	0x000001d0
        /*0330*/ 	.short	0x0100
        /*0332*/ 	.byte	0x08
	.zero		1


	//   ....[36]....
        /*0334*/ 	.word	0x00000850
        /*0338*/ 	.word	0x000000ff
        /*033c*/ 	.word	0x00000090
        /*0340*/ 	.short	0x0100
        /*0342*/ 	.byte	0x08
	.zero		1


	//   ....[37]....
        /*0344*/ 	.word	0x00000860
        /*0348*/ 	.word	0x000000ff
        /*034c*/ 	.word	0x000001d8
        /*0350*/ 	.short	0x0100
        /*0352*/ 	.byte	0x08
	.zero		1


	//   ....[38]....
        /*0354*/ 	.word	0x00000870
        /*0358*/ 	.word	0x000000ff
        /*035c*/ 	.word	0x00000098
        /*0360*/ 	.short	0x0100
        /*0362*/ 	.byte	0x08
	.zero		1


	//   ....[39]....
        /*0364*/ 	.word	0x00000880
        /*0368*/ 	.word	0x000000ff
        /*036c*/ 	.word	0x000001e0
        /*0370*/ 	.short	0x0100
        /*0372*/ 	.byte	0x08
	.zero		1


	//   ....[40]....
        /*0374*/ 	.word	0x00000890
        /*0378*/ 	.word	0x000000ff
        /*037c*/ 	.word	0x000000a0
        /*0380*/ 	.short	0x0100
        /*0382*/ 	.byte	0x08
	.zero		1


	//   ....[41]....
        /*0384*/ 	.word	0x000008a0
        /*0388*/ 	.word	0x000000ff
        /*038c*/ 	.word	0x000001e8
        /*0390*/ 	.short	0x0100
        /*0392*/ 	.byte	0x08
	.zero		1


	//   ....[42]....
        /*0394*/ 	.word	0x000008b0
        /*0398*/ 	.word	0x000000ff
        /*039c*/ 	.word	0x000000a8
        /*03a0*/ 	.short	0x0100
        /*03a2*/ 	.byte	0x08
	.zero		1


	//   ....[43]....
        /*03a4*/ 	.word	0x000008c0
        /*03a8*/ 	.word	0x000000ff
        /*03ac*/ 	.word	0x000001f0
        /*03b0*/ 	.short	0x0100
        /*03b2*/ 	.byte	0x08
	.zero		1


	//   ....[44]....
        /*03b4*/ 	.word	0x000008d0
        /*03b8*/ 	.word	0x000000ff
        /*03bc*/ 	.word	0x000000b0
        /*03c0*/ 	.short	0x0100
        /*03c2*/ 	.byte	0x08
	.zero		1


	//   ....[45]....
        /*03c4*/ 	.word	0x000008e0
        /*03c8*/ 	.word	0x000000ff
        /*03cc*/ 	.word	0x000001f8
        /*03d0*/ 	.short	0x0100
        /*03d2*/ 	.byte	0x08
	.zero		1


	//   ....[46]....
        /*03d4*/ 	.word	0x000008f0
        /*03d8*/ 	.word	0x000000ff
        /*03dc*/ 	.word	0x000000b8
        /*03e0*/ 	.short	0x0100
        /*03e2*/ 	.byte	0x08
	.zero		1


	//   ....[47]....
        /*03e4*/ 	.word	0x00000900
        /*03e8*/ 	.word	0x000000ff
        /*03ec*/ 	.word	0x00000200
        /*03f0*/ 	.short	0x0100
        /*03f2*/ 	.byte	0x08
	.zero		1


	//   ....[48]....
        /*03f4*/ 	.word	0x00000910
        /*03f8*/ 	.word	0x000000ff
        /*03fc*/ 	.word	0x000000c0
        /*0400*/ 	.short	0x0100
        /*0402*/ 	.byte	0x08
	.zero		1


	//   ....[49]....
        /*0404*/ 	.word	0x00000920
        /*0408*/ 	.word	0x000000ff
        /*040c*/ 	.word	0x00000208
        /*0410*/ 	.short	0x0100
        /*0412*/ 	.byte	0x08
	.zero		1


	//   ....[50]....
        /*0414*/ 	.word	0x00000930
        /*0418*/ 	.word	0x000000ff
        /*041c*/ 	.word	0x000000c8
        /*0420*/ 	.short	0x0100
        /*0422*/ 	.byte	0x08
	.zero		1


	//   ....[51]....
        /*0424*/ 	.word	0x00000940
        /*0428*/ 	.word	0x000000ff
        /*042c*/ 	.word	0x00000210
        /*0430*/ 	.short	0x0100
        /*0432*/ 	.byte	0x08
	.zero		1


	//   ....[52]....
        /*0434*/ 	.word	0x00000950
        /*0438*/ 	.word	0x000000ff
        /*043c*/ 	.word	0x000000d0
        /*0440*/ 	.short	0x0100
        /*0442*/ 	.byte	0x08
	.zero		1


	//   ....[53]....
        /*0444*/ 	.word	0x00000960
        /*0448*/ 	.word	0x000000ff
        /*044c*/ 	.word	0x00000218
        /*0450*/ 	.short	0x0100
        /*0452*/ 	.byte	0x08
	.zero		1


	//   ....[54]....
        /*0454*/ 	.word	0x00000970
        /*0458*/ 	.word	0x000000ff
        /*045c*/ 	.word	0x000000d8
        /*0460*/ 	.short	0x0100
        /*0462*/ 	.byte	0x08
	.zero		1


	//   ....[55]....
        /*0464*/ 	.word	0x00000980
        /*0468*/ 	.word	0x000000ff
        /*046c*/ 	.word	0x00000220
        /*0470*/ 	.short	0x0100
        /*0472*/ 	.byte	0x08
	.zero		1


	//   ....[56]....
        /*0474*/ 	.word	0x00000990
        /*0478*/ 	.word	0x000000ff
        /*047c*/ 	.word	0x000000e0
        /*0480*/ 	.short	0x0100
        /*0482*/ 	.byte	0x08
	.zero		1


	//   ....[57]....
        /*0484*/ 	.word	0x000009a0
        /*0488*/ 	.word	0x000000ff
        /*048c*/ 	.word	0x00000228
        /*0490*/ 	.short	0x0100
        /*0492*/ 	.byte	0x08
	.zero		1


	//   ....[58]....
        /*0494*/ 	.word	0x000009b0
        /*0498*/ 	.word	0x000000ff
        /*049c*/ 	.word	0x000000e8
        /*04a0*/ 	.short	0x0100
        /*04a2*/ 	.byte	0x08
	.zero		1


	//   ....[59]....
        /*04a4*/ 	.word	0x000009c0
        /*04a8*/ 	.word	0x000000ff
        /*04ac*/ 	.word	0x00000230
        /*04b0*/ 	.short	0x0100
        /*04b2*/ 	.byte	0x08
	.zero		1


	//   ....[60]....
        /*04b4*/ 	.word	0x000009d0
        /*04b8*/ 	.word	0x000000ff
        /*04bc*/ 	.word	0x000000f0
        /*04c0*/ 	.short	0x0100
        /*04c2*/ 	.byte	0x08
	.zero		1


	//   ....[61]....
        /*04c4*/ 	.word	0x000009e0
        /*04c8*/ 	.word	0x000000ff
        /*04cc*/ 	.word	0x00000238
        /*04d0*/ 	.short	0x0100
        /*04d2*/ 	.byte	0x08
	.zero		1


	//   ....[62]....
        /*04d4*/ 	.word	0x000009f0
        /*04d8*/ 	.word	0x000000ff
        /*04dc*/ 	.word	0x000000f8
        /*04e0*/ 	.short	0x0100
        /*04e2*/ 	.byte	0x08
	.zero		1


	//   ....[63]....
        /*04e4*/ 	.word	0x00000a00
        /*04e8*/ 	.word	0x000000ff
        /*04ec*/ 	.word	0x00000240
        /*04f0*/ 	.short	0x0100
        /*04f2*/ 	.byte	0x08
	.zero		1


	//   ....[64]....
        /*04f4*/ 	.word	0x00000a10
        /*04f8*/ 	.word	0x000000ff
        /*04fc*/ 	.word	0x00000100
        /*0500*/ 	.short	0x0100
        /*0502*/ 	.byte	0x08
	.zero		1


	//   ....[65]....
        /*0504*/ 	.word	0x00000a20
        /*0508*/ 	.word	0x000000ff
        /*050c*/ 	.word	0x00000248
        /*0510*/ 	.short	0x0100
        /*0512*/ 	.byte	0x08
	.zero		1


	//   ....[66]....
        /*0514*/ 	.word	0x00000a30
        /*0518*/ 	.word	0x000000ff
        /*051c*/ 	.word	0x00000108
        /*0520*/ 	.short	0x0100
        /*0522*/ 	.byte	0x08
	.zero		1


	//   ....[67]....
        /*0524*/ 	.word	0x00000a40
        /*0528*/ 	.word	0x000000ff
        /*052c*/ 	.word	0x00000250
        /*0530*/ 	.short	0x0100
        /*0532*/ 	.byte	0x08
	.zero		1


	//   ....[68]....
        /*0534*/ 	.word	0x00000a50
        /*0538*/ 	.word	0x000000ff
        /*053c*/ 	.word	0x00000110
        /*0540*/ 	.short	0x0100
        /*0542*/ 	.byte	0x08
	.zero		1


	//   ....[69]....
        /*0544*/ 	.word	0x00000a60
        /*0548*/ 	.word	0x000000ff
        /*054c*/ 	.word	0x00000258
        /*0550*/ 	.short	0x0100
        /*0552*/ 	.byte	0x08
	.zero		1


	//   ....[70]....
        /*0554*/ 	.word	0x00000a70
        /*0558*/ 	.word	0x000000ff
        /*055c*/ 	.word	0x00000118
        /*0560*/ 	.short	0x0100
        /*0562*/ 	.byte	0x08
	.zero		1


	//   ....[71]....
        /*0564*/ 	.word	0x00000a80
        /*0568*/ 	.word	0x000000ff
        /*056c*/ 	.word	0x00000260
        /*0570*/ 	.short	0x0100
        /*0572*/ 	.byte	0x08
	.zero		1


	//   ....[72]....
        /*0574*/ 	.word	0x00000a90
        /*0578*/ 	.word	0x000000ff
        /*057c*/ 	.word	0x00000120
        /*0580*/ 	.short	0x0100
        /*0582*/ 	.byte	0x08
	.zero		1


	//   ....[73]....
        /*0584*/ 	.word	0x00000aa0
        /*0588*/ 	.word	0x000000ff
        /*058c*/ 	.word	0x00000268
        /*0590*/ 	.short	0x0100
        /*0592*/ 	.byte	0x08
	.zero		1


	//   ....[74]....
        /*0594*/ 	.word	0x00000ab0
        /*0598*/ 	.word	0x000000ff
        /*059c*/ 	.word	0x00000128
        /*05a0*/ 	.short	0x0100
        /*05a2*/ 	.byte	0x08
	.zero		1


	//   ....[75]....
        /*05a4*/ 	.word	0x00000ac0
        /*05a8*/ 	.word	0x000000ff
        /*05ac*/ 	.word	0x00000270
        /*05b0*/ 	.short	0x0100
        /*05b2*/ 	.byte	0x08
	.zero		1


	//   ....[76]....
        /*05b4*/ 	.word	0x00000ad0
        /*05b8*/ 	.word	0x000000ff
        /*05bc*/ 	.word	0x00000130
        /*05c0*/ 	.short	0x0100
        /*05c2*/ 	.byte	0x08
	.zero		1


	//   ....[77]....
        /*05c4*/ 	.word	0x00000ae0
        /*05c8*/ 	.word	0x000000ff
        /*05cc*/ 	.word	0x00000278
        /*05d0*/ 	.short	0x0100
        /*05d2*/ 	.byte	0x08
	.zero		1


	//   ....[78]....
        /*05d4*/ 	.word	0x00000af0
        /*05d8*/ 	.word	0x000000ff
        /*05dc*/ 	.word	0x00000138
        /*05e0*/ 	.short	0x0100
        /*05e2*/ 	.byte	0x08
	.zero		1


	//   ....[79]....
        /*05e4*/ 	.word	0x00000b00
        /*05e8*/ 	.word	0x000000ff
        /*05ec*/ 	.word	0x00000280
        /*05f0*/ 	.short	0x0100
        /*05f2*/ 	.byte	0x08
	.zero		1


	//   ....[80]....
        /*05f4*/ 	.word	0x00000b10
        /*05f8*/ 	.word	0x000000ff
        /*05fc*/ 	.word	0x00000140
        /*0600*/ 	.short	0x0100
        /*0602*/ 	.byte	0x08
	.zero		1


	//   ....[81]....
        /*0604*/ 	.word	0x00000b20
        /*0608*/ 	.word	0x000000ff
        /*060c*/ 	.word	0x00000288
        /*0610*/ 	.short	0x0100
        /*0612*/ 	.byte	0x08
	.zero		1


	//   ....[82]....
        /*0614*/ 	.word	0x00000c50
        /*0618*/ 	.word	0x000000ff
        /*061c*/ 	.word	0x00000290
        /*0620*/ 	.short	0x0100
        /*0622*/ 	.byte	0x09
	.zero		1


	//   ....[83]....
        /*0624*/ 	.word	0x00000c60
        /*0628*/ 	.word	0x000000ff
        /*062c*/ 	.word	0x00000298
        /*0630*/ 	.short	0x0100
        /*0632*/ 	.byte	0x09
	.zero		1


	//   ....[84]....
        /*0634*/ 	.word	0x00000d40
        /*0638*/ 	.word	0x000000ff
        /*063c*/ 	.word	0x000002a0
        /*0640*/ 	.short	0x0100
        /*0642*/ 	.byte	0x08
	.zero		1


	//   ....[85]....
        /*0644*/ 	.word	0x00000d50
        /*0648*/ 	.word	0x000000ff
        /*064c*/ 	.word	0x000002a8
        /*0650*/ 	.short	0x0100
        /*0652*/ 	.byte	0x08
	.zero		1


	//   ....[86]....
        /*0654*/ 	.word	0x00000e80
        /*0658*/ 	.word	0x000000ff
        /*065c*/ 	.word	0x000002b0
        /*0660*/ 	.short	0x0100
        /*0662*/ 	.byte	0x08
	.zero		1


	//   ....[87]....
        /*0664*/ 	.word	0x00000e90
        /*0668*/ 	.word	0x000000ff
        /*066c*/ 	.word	0x000002c0
        /*0670*/ 	.short	0x0100
        /*0672*/ 	.byte	0x08
	.zero		1


	//   ....[88]....
        /*0674*/ 	.word	0x00000ea0
        /*0678*/ 	.word	0x000000ff
        /*067c*/ 	.word	0x000002b8
        /*0680*/ 	.short	0x0100
        /*0682*/ 	.byte	0x08
	.zero		1


	//   ....[89]....
        /*0684*/ 	.word	0x00000eb0
        /*0688*/ 	.word	0x000000ff
        /*068c*/ 	.word	0x000002c8
        /*0690*/ 	.short	0x0100
        /*0692*/ 	.byte	0x08
	.zero		1


	//   ....[90]....
        /*0694*/ 	.word	0x00000fd0
        /*0698*/ 	.word	0x000000ff
        /*069c*/ 	.word	0x000002d0
        /*06a0*/ 	.short	0x0100
        /*06a2*/ 	.byte	0x09
	.zero		1


	//   ....[91]....
        /*06a4*/ 	.word	0x00000fe0
        /*06a8*/ 	.word	0x000000ff
        /*06ac*/ 	.word	0x000002f0
        /*06b0*/ 	.short	0x0100
        /*06b2*/ 	.byte	0x09
	.zero		1


	//   ....[92]....
        /*06b4*/ 	.word	0x00000ff0
        /*06b8*/ 	.word	0x000000ff
        /*06bc*/ 	.word	0x000002d8
        /*06c0*/ 	.short	0x0100
        /*06c2*/ 	.byte	0x09
	.zero		1


	//   ....[93]....
        /*06c4*/ 	.word	0x00001000
        /*06c8*/ 	.word	0x000000ff
        /*06cc*/ 	.word	0x000002f8
        /*06d0*/ 	.short	0x0100
        /*06d2*/ 	.byte	0x09
	.zero		1


	//   ....[94]....
        /*06d4*/ 	.word	0x00001010
        /*06d8*/ 	.word	0x000000ff
        /*06dc*/ 	.word	0x000002e0
        /*06e0*/ 	.short	0x0100
        /*06e2*/ 	.byte	0x09
	.zero		1


	//   ....[95]....
        /*06e4*/ 	.word	0x00001020
        /*06e8*/ 	.word	0x000000ff
        /*06ec*/ 	.word	0x00000300
        /*06f0*/ 	.short	0x0100
        /*06f2*/ 	.byte	0x09
	.zero		1


	//   ....[96]....
        /*06f4*/ 	.word	0x00001030
        /*06f8*/ 	.word	0x000000ff
        /*06fc*/ 	.word	0x000002e8
        /*0700*/ 	.short	0x0100
        /*0702*/ 	.byte	0x09
	.zero		1


	//   ....[97]....
        /*0704*/ 	.word	0x00001040
        /*0708*/ 	.word	0x000000ff
        /*070c*/ 	.word	0x00000308
        /*0710*/ 	.short	0x0100
        /*0712*/ 	.byte	0x09
	.zero		1


	//   ....[98]....
        /*0714*/ 	.word	0x00001130
        /*0718*/ 	.word	0x000000ff
        /*071c*/ 	.word	0x00000310
        /*0720*/ 	.short	0x0100
        /*0722*/ 	.byte	0x08
	.zero		1


	//   ....[99]....
        /*0724*/ 	.word	0x00001140
        /*0728*/ 	.word	0x000000ff
        /*072c*/ 	.word	0x00000320
        /*0730*/ 	.short	0x0100
        /*0732*/ 	.byte	0x08
	.zero		1


	//   ....[100]....
        /*0734*/ 	.word	0x00001150
        /*0738*/ 	.word	0x000000ff
        /*073c*/ 	.word	0x00000318
        /*0740*/ 	.short	0x0100
        /*0742*/ 	.byte	0x08
	.zero		1


	//   ....[101]....
        /*0744*/ 	.word	0x00001160
        /*0748*/ 	.word	0x000000ff
        /*074c*/ 	.word	0x00000328
        /*0750*/ 	.short	0x0100
        /*0752*/ 	.byte	0x08
	.zero		1


	//   ....[102]....
        /*0754*/ 	.word	0x00001250
        /*0758*/ 	.word	0x000000ff
        /*075c*/ 	.word	0x00000330
        /*0760*/ 	.short	0x0100
        /*0762*/ 	.byte	0x06
	.zero		1


	//   ....[103]....
        /*0764*/ 	.word	0x00001c60
        /*0768*/ 	.word	0x00000003
        /*076c*/ 	.word	0x00000320
        /*0770*/ 	.short	0x010a
        /*0772*/ 	.byte	0xff
	.zero		1


	//   ....[104]....
        /*0774*/ 	.word	0x00001c90
        /*0778*/ 	.word	0x00000003
        /*077c*/ 	.word	0x00000310
        /*0780*/ 	.short	0x0101
        /*0782*/ 	.byte	0xff
	.zero		1


	//   ....[105]....
        /*0784*/ 	.word	0x00001d90
        /*0788*/ 	.word	0x000000ff
        /*078c*/ 	.word	0x00000148
        /*0790*/ 	.short	0x010a
        /*0792*/ 	.byte	0x08
	.zero		1


	//   ....[106]....
        /*0794*/ 	.word	0x00001e60
        /*0798*/ 	.word	0x000000ff
        /*079c*/ 	.word	0x00000148
        /*07a0*/ 	.short	0x010a
        /*07a2*/ 	.byte	0x21
	.zero		1


	//   ....[107]....
        /*07a4*/ 	.word	0x00002010
        /*07a8*/ 	.word	0x000000ff
        /*07ac*/ 	.word	0x00000148
        /*07b0*/ 	.short	0x010a
        /*07b2*/ 	.byte	0x08
	.zero		1


	//   ....[108]....
        /*07b4*/ 	.word	0x00002110
        /*07b8*/ 	.word	0x000000ff
        /*07bc*/ 	.word	0x000002a8
        /*07c0*/ 	.short	0x0101
        /*07c2*/ 	.byte	0x04
	.zero		1


	//   ....[109]....
        /*07c4*/ 	.word	0x00002130
        /*07c8*/ 	.word	0x000000ff
        /*07cc*/ 	.word	0x00000148
        /*07d0*/ 	.short	0x010a
        /*07d2*/ 	.byte	0x08
	.zero		1


	//   ....[110]....
        /*07d4*/ 	.word	0x000021b0
        /*07d8*/ 	.word	0x000000ff
        /*07dc*/ 	.word	0x00000148
        /*07e0*/ 	.short	0x010a
        /*07e2*/ 	.byte	0x11
	.zero		1


	//   ....[111]....
        /*07e4*/ 	.word	0x00002340
        /*07e8*/ 	.word	0x000000ff
        /*07ec*/ 	.word	0x00000148
        /*07f0*/ 	.short	0x010a
        /*07f2*/ 	.byte	0x08
	.zero		1


	//   ....[112]....
        /*07f4*/ 	.word	0x00002490
        /*07f8*/ 	.word	0x00000002
        /*07fc*/ 	.word	0x000002b0
        /*0800*/ 	.short	0x010a
        /*0802*/ 	.byte	0xff
	.zero		1


	//   ....[113]....
        /*0804*/ 	.word	0x00002550
        /*0808*/ 	.word	0x00000002
        /*080c*/ 	.word	0x00000000
        /*0810*/ 	.short	0x0101
        /*0812*/ 	.byte	0xff
	.zero		1


	//   ....[114]....
        /*0814*/ 	.word	0x00002ab0
        /*0818*/ 	.word	0x000000ff
        /*081c*/ 	.word	0x00000000
        /*0820*/ 	.short	0x010a
        /*0822*/ 	.byte	0x05
	.zero		1


	//   ....[115]....
        /*0824*/ 	.word	0x00002b40
        /*0828*/ 	.word	0x000000ff
        /*082c*/ 	.word	0x00000000
        /*0830*/ 	.short	0x010a
        /*0832*/ 	.byte	0x05
	.zero		1


	//   ....[116]....
        /*0834*/ 	.word	0x00002bd0
        /*0838*/ 	.word	0x000000ff
        /*083c*/ 	.word	0x00000000
        /*0840*/ 	.short	0x010a
        /*0842*/ 	.byte	0x05
	.zero		1


	//   ....[117]....
        /*0844*/ 	.word	0x00002c60
        /*0848*/ 	.word	0x000000ff
        /*084c*/ 	.word	0x00000000
        /*0850*/ 	.short	0x010a
        /*0852*/ 	.byte	0x05
	.zero		1


	//   ....[118]....
        /*0854*/ 	.word	0x00002cf0
        /*0858*/ 	.word	0x000000ff
        /*085c*/ 	.word	0x00000000
        /*0860*/ 	.short	0x010a
        /*0862*/ 	.byte	0x05
	.zero		1


	//   ....[119]....
        /*0864*/ 	.word	0x00002d80
        /*0868*/ 	.word	0x000000ff
        /*086c*/ 	.word	0x00000000
        /*0870*/ 	.short	0x010a
        /*0872*/ 	.byte	0x05
	.zero		1


	//   ....[120]....
        /*0874*/ 	.word	0x00002e10
        /*0878*/ 	.word	0x000000ff
        /*087c*/ 	.word	0x00000000
        /*0880*/ 	.short	0x010a
        /*0882*/ 	.byte	0x05
	.zero		1


	//   ....[121]....
        /*0884*/ 	.word	0x00002ea0
        /*0888*/ 	.word	0x000000ff
        /*088c*/ 	.word	0x00000000
        /*0890*/ 	.short	0x010a
        /*0892*/ 	.byte	0x05
	.zero		1


	//   ....[122]....
        /*0894*/ 	.word	0x00002f30
        /*0898*/ 	.word	0x000000ff
        /*089c*/ 	.word	0x00000000
        /*08a0*/ 	.short	0x010a
        /*08a2*/ 	.byte	0x05
	.zero		1


	//   ....[123]....
        /*08a4*/ 	.word	0x00002fc0
        /*08a8*/ 	.word	0x000000ff
        /*08ac*/ 	.word	0x00000000
        /*08b0*/ 	.short	0x010a
        /*08b2*/ 	.byte	0x05
	.zero		1


	//   ....[124]....
        /*08b4*/ 	.word	0x00003050
        /*08b8*/ 	.word	0x000000ff
        /*08bc*/ 	.word	0x00000000
        /*08c0*/ 	.short	0x010a
        /*08c2*/ 	.byte	0x05
	.zero		1


	//   ....[125]....
        /*08c4*/ 	.word	0x000030e0
        /*08c8*/ 	.word	0x000000ff
        /*08cc*/ 	.word	0x00000000
        /*08d0*/ 	.short	0x010a
        /*08d2*/ 	.byte	0x05
	.zero		1


	//   ....[126]....
        /*08d4*/ 	.word	0x00003170
        /*08d8*/ 	.word	0x000000ff
        /*08dc*/ 	.word	0x00000000
        /*08e0*/ 	.short	0x010a
        /*08e2*/ 	.byte	0x05
	.zero		1


	//   ....[127]....
        /*08e4*/ 	.word	0x00003200
        /*08e8*/ 	.word	0x000000ff
        /*08ec*/ 	.word	0x00000000
        /*08f0*/ 	.short	0x010a
        /*08f2*/ 	.byte	0x05
	.zero		1


	//   ....[128]....
        /*08f4*/ 	.word	0x00003290
        /*08f8*/ 	.word	0x000000ff
        /*08fc*/ 	.word	0x00000000
        /*0900*/ 	.short	0x010a
        /*0902*/ 	.byte	0x05
	.zero		1


	//   ....[129]....
        /*0904*/ 	.word	0x00003320
        /*0908*/ 	.word	0x000000ff
        /*090c*/ 	.word	0x00000000
        /*0910*/ 	.short	0x010a
        /*0912*/ 	.byte	0x05
	.zero		1


	//   ....[130]....
        /*0914*/ 	.word	0x000033b0
        /*0918*/ 	.word	0x000000ff
        /*091c*/ 	.word	0x00000000
        /*0920*/ 	.short	0x010a
        /*0922*/ 	.byte	0x05
	.zero		1


	//   ....[131]....
        /*0924*/ 	.word	0x00003440
        /*0928*/ 	.word	0x000000ff
        /*092c*/ 	.word	0x00000000
        /*0930*/ 	.short	0x010a
        /*0932*/ 	.byte	0x05
	.zero		1


	//   ....[132]....
        /*0934*/ 	.word	0x000034d0
        /*0938*/ 	.word	0x000000ff
        /*093c*/ 	.word	0x00000000
        /*0940*/ 	.short	0x010a
        /*0942*/ 	.byte	0x05
	.zero		1


	//   ....[133]....
        /*0944*/ 	.word	0x00003560
        /*0948*/ 	.word	0x000000ff
        /*094c*/ 	.word	0x00000000
        /*0950*/ 	.short	0x010a
        /*0952*/ 	.byte	0x05
	.zero		1


	//   ....[134]....
        /*0954*/ 	.word	0x000035f0
        /*0958*/ 	.word	0x000000ff
        /*095c*/ 	.word	0x00000000
        /*0960*/ 	.short	0x010a
        /*0962*/ 	.byte	0x05
	.zero		1


	//   ....[135]....
        /*0964*/ 	.word	0x00003680
        /*0968*/ 	.word	0x000000ff
        /*096c*/ 	.word	0x00000000
        /*0970*/ 	.short	0x010a
        /*0972*/ 	.byte	0x05
	.zero		1


	//   ....[136]....
        /*0974*/ 	.word	0x00003710
        /*0978*/ 	.word	0x000000ff
        /*097c*/ 	.word	0x00000000
        /*0980*/ 	.short	0x010a
        /*0982*/ 	.byte	0x05
	.zero		1


	//   ....[137]....
        /*0984*/ 	.word	0x000037a0
        /*0988*/ 	.word	0x000000ff
        /*098c*/ 	.word	0x00000000
        /*0990*/ 	.short	0x010a
        /*0992*/ 	.byte	0x05
	.zero		1


	//   ....[138]....
        /*0994*/ 	.word	0x00003830
        /*0998*/ 	.word	0x000000ff
        /*099c*/ 	.word	0x00000000
        /*09a0*/ 	.short	0x010a
        /*09a2*/ 	.byte	0x05
	.zero		1


	//   ....[139]....
        /*09a4*/ 	.word	0x000038c0
        /*09a8*/ 	.word	0x000000ff
        /*09ac*/ 	.word	0x00000000
        /*09b0*/ 	.short	0x010a
        /*09b2*/ 	.byte	0x05
	.zero		1


	//   ....[140]....
        /*09b4*/ 	.word	0x00003950
        /*09b8*/ 	.word	0x000000ff
        /*09bc*/ 	.word	0x00000000
        /*09c0*/ 	.short	0x010a
        /*09c2*/ 	.byte	0x05
	.zero		1


	//   ....[141]....
        /*09c4*/ 	.word	0x000039e0
        /*09c8*/ 	.word	0x000000ff
        /*09cc*/ 	.word	0x00000000
        /*09d0*/ 	.short	0x010a
        /*09d2*/ 	.byte	0x05
	.zero		1


	//   ....[142]....
        /*09d4*/ 	.word	0x00003a70
        /*09d8*/ 	.word	0x000000ff
        /*09dc*/ 	.word	0x00000000
        /*09e0*/ 	.short	0x010a
        /*09e2*/ 	.byte	0x05
	.zero		1


	//   ....[143]....
        /*09e4*/ 	.word	0x00003b00
        /*09e8*/ 	.word	0x000000ff
        /*09ec*/ 	.word	0x00000000
        /*09f0*/ 	.short	0x010a
        /*09f2*/ 	.byte	0x05
	.zero		1


	//   ....[144]....
        /*09f4*/ 	.word	0x00003b90
        /*09f8*/ 	.word	0x000000ff
        /*09fc*/ 	.word	0x00000000
        /*0a00*/ 	.short	0x010a
        /*0a02*/ 	.byte	0x05
	.zero		1


	//   ....[145]....
        /*0a04*/ 	.word	0x00003c20
        /*0a08*/ 	.word	0x000000ff
        /*0a0c*/ 	.word	0x00000000
        /*0a10*/ 	.short	0x010a
        /*0a12*/ 	.byte	0x05
	.zero		1


	//   ....[146]....
        /*0a14*/ 	.word	0x00003cb0
        /*0a18*/ 	.word	0x000000ff
        /*0a1c*/ 	.word	0x00000000
        /*0a20*/ 	.short	0x010a
        /*0a22*/ 	.byte	0x05
	.zero		1


	//   ....[147]....
        /*0a24*/ 	.word	0x00003d40
        /*0a28*/ 	.word	0x000000ff
        /*0a2c*/ 	.word	0x00000000
        /*0a30*/ 	.short	0x010a
        /*0a32*/ 	.byte	0x05
	.zero		1


	//   ....[148]....
        /*0a34*/ 	.word	0x00003dd0
        /*0a38*/ 	.word	0x000000ff
        /*0a3c*/ 	.word	0x00000000
        /*0a40*/ 	.short	0x010a
        /*0a42*/ 	.byte	0x05
	.zero		1


	//   ....[149]....
        /*0a44*/ 	.word	0x00003e60
        /*0a48*/ 	.word	0x000000ff
        /*0a4c*/ 	.word	0x00000000
        /*0a50*/ 	.short	0x010a
        /*0a52*/ 	.byte	0x05
	.zero		1


	//   ....[150]....
        /*0a54*/ 	.word	0x00003ef0
        /*0a58*/ 	.word	0x000000ff
        /*0a5c*/ 	.word	0x00000000
        /*0a60*/ 	.short	0x010a
        /*0a62*/ 	.byte	0x05
	.zero		1


	//   ....[151]....
        /*0a64*/ 	.word	0x00003f80
        /*0a68*/ 	.word	0x000000ff
        /*0a6c*/ 	.word	0x00000000
        /*0a70*/ 	.short	0x010a
        /*0a72*/ 	.byte	0x05
	.zero		1


	//   ....[152]....
        /*0a74*/ 	.word	0x00004010
        /*0a78*/ 	.word	0x000000ff
        /*0a7c*/ 	.word	0x00000000
        /*0a80*/ 	.short	0x010a
        /*0a82*/ 	.byte	0x05
	.zero		1


	//   ....[153]....
        /*0a84*/ 	.word	0x000040a0
        /*0a88*/ 	.word	0x000000ff
        /*0a8c*/ 	.word	0x00000000
        /*0a90*/ 	.short	0x010a
        /*0a92*/ 	.byte	0x05
	.zero		1


	//   ....[154]....
        /*0a94*/ 	.word	0x00004140
        /*0a98*/ 	.word	0x00000000
        /*0a9c*/ 	.word	0x00000000
        /*0aa0*/ 	.short	0x010a
        /*0aa2*/ 	.byte	0xff
	.zero		1


	//   ....[155]....
        /*0aa4*/ 	.word	0x00004270
        /*0aa8*/ 	.word	0x00000000
        /*0aac*/ 	.word	0x00000310
        /*0ab0*/ 	.short	0x010a
        /*0ab2*/ 	.byte	0xff
	.zero		1


	//   ....[156]....
        /*0ab4*/ 	.word	0x000042e0
        /*0ab8*/ 	.word	0x00000004
        /*0abc*/ 	.word	0x00000000
        /*0ac0*/ 	.short	0x0101
        /*0ac2*/ 	.byte	0xff
	.zero		1


	//   ....[157]....
        /*0ac4*/ 	.word	0x00004300
        /*0ac8*/ 	.word	0x000000ff
        /*0acc*/ 	.word	0x000002c0
        /*0ad0*/ 	.short	0x010a
        /*0ad2*/ 	.byte	0x05
	.zero		1


	//   ....[158]....
        /*0ad4*/ 	.word	0x00004420
        /*0ad8*/ 	.word	0x00000000
        /*0adc*/ 	.word	0x000002b0
        /*0ae0*/ 	.short	0x010a
        /*0ae2*/ 	.byte	0xff
	.zero		1


	//   ....[159]....
        /*0ae4*/ 	.word	0x00004520
        /*0ae8*/ 	.word	0x00000000
        /*0aec*/ 	.word	0x00000000
        /*0af0*/ 	.short	0x0101
        /*0af2*/ 	.byte	0xff
	.zero		1


	//   ....[160]....
        /*0af4*/ 	.word	0x000045b0
        /*0af8*/ 	.word	0x000000ff
        /*0afc*/ 	.word	0x000002c0
        /*0b00*/ 	.short	0x0106
        /*0b02*/ 	.byte	0x05
	.zero		1


	//   ....[161]....
        /*0b04*/ 	.word	0x000045d0
        /*0b08*/ 	.word	0x000000ff
        /*0b0c*/ 	.word	0x000002c0
        /*0b10*/ 	.short	0x010a
        /*0b12*/ 	.byte	0x05
	.zero		1


	//   ....[162]....
        /*0b14*/ 	.word	0x00004660
        /*0b18*/ 	.word	0x000000ff
        /*0b1c*/ 	.word	0x000002c0
        /*0b20*/ 	.short	0x0106
        /*0b22*/ 	.byte	0x04
	.zero		1


	//   ....[163]....
        /*0b24*/ 	.word	0x000046a0
        /*0b28*/ 	.word	0x00000000
        /*0b2c*/ 	.word	0x000002c0
        /*0b30*/ 	.short	0x010a
        /*0b32*/ 	.byte	0xff
	.zero		1


	//   ....[164]....
        /*0b34*/ 	.word	0x000048e0
        /*0b38*/ 	.word	0x000000ff
        /*0b3c*/ 	.word	0x00000008
        /*0b40*/ 	.short	0x010a
        /*0b42*/ 	.byte	0x06
	.zero		1


	//   ....[165]....
        /*0b44*/ 	.word	0x00004900
        /*0b48*/ 	.word	0x000000ff
        /*0b4c*/ 	.word	0x00000008
        /*0b50*/ 	.short	0x010a
        /*0b52*/ 	.byte	0x06
	.zero		1


	//   ....[166]....
        /*0b54*/ 	.word	0x00004a90
        /*0b58*/ 	.word	0x000000ff
        /*0b5c*/ 	.word	0x00000008
        /*0b60*/ 	.short	0x010a
        /*0b62*/ 	.byte	0x06
	.zero		1


	//   ....[167]....
        /*0b64*/ 	.word	0x00004ab0
        /*0b68*/ 	.word	0x000000ff
        /*0b6c*/ 	.word	0x00000008
        /*0b70*/ 	.short	0x010a
        /*0b72*/ 	.byte	0x06
	.zero		1


	//   ....[168]....
        /*0b74*/ 	.word	0x00004b70
        /*0b78*/ 	.word	0x000000ff
        /*0b7c*/ 	.word	0x00000000
        /*0b80*/ 	.short	0x0101
        /*0b82*/ 	.byte	0x07
	.zero		1


	//   ....[169]....
        /*0b84*/ 	.word	0x00004e50
        /*0b88*/ 	.word	0x00000000
        /*0b8c*/ 	.word	0x000002b0
        /*0b90*/ 	.short	0x010a
        /*0b92*/ 	.byte	0xff
	.zero		1


	//   ....[170]....
        /*0b94*/ 	.word	0x00004f10
        /*0b98*/ 	.word	0x00000000
        /*0b9c*/ 	.word	0x00000000
        /*0ba0*/ 	.short	0x0101
        /*0ba2*/ 	.byte	0xff
	.zero		1


	//   ....[171]....
        /*0ba4*/ 	.word	0x00004fc0
        /*0ba8*/ 	.word	0x000000ff
        /*0bac*/ 	.word	0x00000000
        /*0bb0*/ 	.short	0x010a
        /*0bb2*/ 	.byte	0x06
	.zero		1


	//   ....[172]....
        /*0bb4*/ 	.word	0x00004fd0
        /*0bb8*/ 	.word	0x000000ff
        /*0bbc*/ 	.word	0x000002f0
        /*0bc0*/ 	.short	0x010a
        /*0bc2*/ 	.byte	0x0b
	.zero		1


	//   ....[173]....
        /*0bc4*/ 	.word	0x00005090
        /*0bc8*/ 	.word	0x000000ff
        /*0bcc*/ 	.word	0x00000000
        /*0bd0*/ 	.short	0x010a
        /*0bd2*/ 	.byte	0x09
	.zero		1


	//   ....[174]....
        /*0bd4*/ 	.word	0x000051d0
        /*0bd8*/ 	.word	0x000000ff
        /*0bdc*/ 	.word	0x00000000
        /*0be0*/ 	.short	0x010a
        /*0be2*/ 	.byte	0x06
	.zero		1


	//   ....[175]....
        /*0be4*/ 	.word	0x000053d0
        /*0be8*/ 	.word	0x000000ff
        /*0bec*/ 	.word	0x00000000
        /*0bf0*/ 	.short	0x010a
        /*0bf2*/ 	.byte	0x07
	.zero		1


	//   ....[176]....
        /*0bf4*/ 	.word	0x00005460
        /*0bf8*/ 	.word	0x000000ff
        /*0bfc*/ 	.word	0x00000000
        /*0c00*/ 	.short	0x010a
        /*0c02*/ 	.byte	0x07
	.zero		1


	//   ....[177]....
        /*0c04*/ 	.word	0x000054f0
        /*0c08*/ 	.word	0x000000ff
        /*0c0c*/ 	.word	0x00000000
        /*0c10*/ 	.short	0x010a
        /*0c12*/ 	.byte	0x07
	.zero		1


	//   ....[178]....
        /*0c14*/ 	.word	0x00005590
        /*0c18*/ 	.word	0x00000000
        /*0c1c*/ 	.word	0x00000000
        /*0c20*/ 	.short	0x010a
        /*0c22*/ 	.byte	0xff
	.zero		1


	//   ....[179]....
        /*0c24*/ 	.word	0x000055d0
        /*0c28*/ 	.word	0x00000000
        /*0c2c*/ 	.word	0x00000000
        /*0c30*/ 	.short	0x010a
        /*0c32*/ 	.byte	0xff
	.zero		1


	//   ....[180]....
        /*0c34*/ 	.word	0x00005640
        /*0c38*/ 	.word	0x000000ff
        /*0c3c*/ 	.word	0x00000000
        /*0c40*/ 	.short	0x0101
        /*0c42*/ 	.byte	0x05
	.zero		1


	//   ....[181]....
        /*0c44*/ 	.word	0x00005680
        /*0c48*/ 	.word	0x000000ff
        /*0c4c*/ 	.word	0x00000330
        /*0c50*/ 	.short	0x010a
        /*0c52*/ 	.byte	0x08
	.zero		1


	//   ....[182]....
        /*0c54*/ 	.word	0x000056d0
        /*0c58*/ 	.word	0x000000ff
        /*0c5c*/ 	.word	0x00000000
        /*0c60*/ 	.short	0x0101
        /*0c62*/ 	.byte	0x05
	.zero		1


	//   ....[183]....
        /*0c64*/ 	.word	0x00005ae0
        /*0c68*/ 	.word	0x00000000
        /*0c6c*/ 	.word	0x000002b0
        /*0c70*/ 	.short	0x010a
        /*0c72*/ 	.byte	0xff
	.zero		1


	//   ....[184]....
        /*0c74*/ 	.word	0x00005bd0
        /*0c78*/ 	.word	0x00000000
        /*0c7c*/ 	.word	0x00000000
        /*0c80*/ 	.short	0x0101
        /*0c82*/ 	.byte	0xff
	.zero		1


	//   ....[185]....
        /*0c84*/ 	.word	0x00005ef0
        /*0c88*/ 	.word	0x000000ff
        /*0c8c*/ 	.word	0x000002a8
        /*0c90*/ 	.short	0x010a
        /*0c92*/ 	.byte	0x06
	.zero		1


	//   ....[186]....
        /*0c94*/ 	.word	0x00006070
        /*0c98*/ 	.word	0x000000ff
        /*0c9c*/ 	.word	0x00000298
        /*0ca0*/ 	.short	0x010a
        /*0ca2*/ 	.byte	0x06
	.zero		1


	//   ....[187]....
        /*0ca4*/ 	.word	0x000063a0
        /*0ca8*/ 	.word	0x000000ff
        /*0cac*/ 	.word	0x00000290
        /*0cb0*/ 	.short	0x010b
        /*0cb2*/ 	.byte	0x06
	.zero		1


	//   ....[188]....
        /*0cb4*/ 	.word	0x000063c0
        /*0cb8*/ 	.word	0x000000ff
        /*0cbc*/ 	.word	0x00000000
        /*0cc0*/ 	.short	0x0101
        /*0cc2*/ 	.byte	0x25
	.zero		1


	//   ....[189]....
        /*0cc4*/ 	.word	0x00006400
        /*0cc8*/ 	.word	0x00000000
        /*0ccc*/ 	.word	0x00000298
        /*0cd0*/ 	.short	0x010a
        /*0cd2*/ 	.byte	0xff
	.zero		1


	//   ....[190]....
        /*0cd4*/ 	.word	0x00006730
        /*0cd8*/ 	.word	0x00000000
        /*0cdc*/ 	.word	0x000002b0
        /*0ce0*/ 	.short	0x010a
        /*0ce2*/ 	.byte	0xff
	.zero		1


	//   ....[191]....
        /*0ce4*/ 	.word	0x00006840
        /*0ce8*/ 	.word	0x00000000
        /*0cec*/ 	.word	0x00000000
        /*0cf0*/ 	.short	0x0101
        /*0cf2*/ 	.byte	0xff
	.zero		1


	//   ....[192]....
        /*0cf4*/ 	.word	0x000071e0
        /*0cf8*/ 	.word	0x000000ff
        /*0cfc*/ 	.word	0x00000290
        /*0d00*/ 	.short	0x010a
        /*0d02*/ 	.byte	0x2b
	.zero		1


	//   ....[193]....
        /*0d04*/ 	.word	0x000071f0
        /*0d08*/ 	.word	0x000000b5
        /*0d0c*/ 	.word	0x000002d0
        /*0d10*/ 	.short	0x010a
        /*0d12*/ 	.byte	0xff
	.zero		1


	//   ....[194]....
        /*0d14*/ 	.word	0x00007380
        /*0d18*/ 	.word	0x000000ff
        /*0d1c*/ 	.word	0x00000290
        /*0d20*/ 	.short	0x010a
        /*0d22*/ 	.byte	0x2b
	.zero		1


	//   ....[195]....
        /*0d24*/ 	.word	0x00007480
        /*0d28*/ 	.word	0x000000ff
        /*0d2c*/ 	.word	0x00000000
        /*0d30*/ 	.short	0x0101
        /*0d32*/ 	.byte	0x04
	.zero		1


	//   ....[196]....
        /*0d34*/ 	.word	0x000074e0
        /*0d38*/ 	.word	0x000000b5
        /*0d3c*/ 	.word	0x000002d0
        /*0d40*/ 	.short	0x010a
        /*0d42*/ 	.byte	0xff
	.zero		1


	//   ....[197]....
        /*0d44*/ 	.word	0x00007780
        /*0d48*/ 	.word	0x000000b5
        /*0d4c*/ 	.word	0x00000000
        /*0d50*/ 	.short	0x0101
        /*0d52*/ 	.byte	0xff
	.zero		1


	//   ....[198]....
        /*0d54*/ 	.word	0x00008940
        /*0d58*/ 	.word	0x00000003
        /*0d5c*/ 	.word	0x00000320
        /*0d60*/ 	.short	0x010a
        /*0d62*/ 	.byte	0xff
	.zero		1


	//   ....[199]....
        /*0d64*/ 	.word	0x000089a0
        /*0d68*/ 	.word	0x00000002
        /*0d6c*/ 	.word	0x00000148
        /*0d70*/ 	.short	0x010a
        /*0d72*/ 	.byte	0xff
	.zero		1


	//   ....[200]....
        /*0d74*/ 	.word	0x00008a00
        /*0d78*/ 	.word	0x00000002
        /*0d7c*/ 	.word	0x00000148
        /*0d80*/ 	.short	0x010a
        /*0d82*/ 	.byte	0xff
	.zero		1


	//   ....[201]....
        /*0d84*/ 	.word	0x00008a50
        /*0d88*/ 	.word	0x00000002
        /*0d8c*/ 	.word	0x000002b0
        /*0d90*/ 	.short	0x010a
        /*0d92*/ 	.byte	0xff
	.zero		1


	//   ....[202]....
        /*0d94*/ 	.word	0x00008ab0
        /*0d98*/ 	.word	0x00000000
        /*0d9c*/ 	.word	0x00000000
        /*0da0*/ 	.short	0x010a
        /*0da2*/ 	.byte	0xff
	.zero		1


	//   ....[203]....
        /*0da4*/ 	.word	0x00008b10
        /*0da8*/ 	.word	0x00000000
        /*0dac*/ 	.word	0x00000000
        /*0db0*/ 	.short	0x010a
        /*0db2*/ 	.byte	0xff
	.zero		1


	//   ....[204]....
        /*0db4*/ 	.word	0x00008b70
        /*0db8*/ 	.word	0x00000000
        /*0dbc*/ 	.word	0x00000000
        /*0dc0*/ 	.short	0x010a
        /*0dc2*/ 	.byte	0xff
	.zero		1


	//   ....[205]....
        /*0dc4*/ 	.word	0x00008bd0
        /*0dc8*/ 	.word	0x00000000
        /*0dcc*/ 	.word	0x00000000
        /*0dd0*/ 	.short	0x010a
        /*0dd2*/ 	.byte	0xff
	.zero		1


	//   ....[206]....
        /*0dd4*/ 	.word	0x00008c30
        /*0dd8*/ 	.word	0x00000000
        /*0ddc*/ 	.word	0x00000000
        /*0de0*/ 	.short	0x010a
        /*0de2*/ 	.byte	0xff
	.zero		1


	//   ....[207]....
        /*0de4*/ 	.word	0x00008c90
        /*0de8*/ 	.word	0x00000000
        /*0dec*/ 	.word	0x00000000
        /*0df0*/ 	.short	0x010a
        /*0df2*/ 	.byte	0xff
	.zero		1


	//   ....[208]....
        /*0df4*/ 	.word	0x00008cf0
        /*0df8*/ 	.word	0x00000000
        /*0dfc*/ 	.word	0x00000000
        /*0e00*/ 	.short	0x010a
        /*0e02*/ 	.byte	0xff
	.zero		1


	//   ....[209]....
        /*0e04*/ 	.word	0x00008d50
        /*0e08*/ 	.word	0x00000000
        /*0e0c*/ 	.word	0x00000000
        /*0e10*/ 	.short	0x010a
        /*0e12*/ 	.byte	0xff
	.zero		1


	//   ....[210]....
        /*0e14*/ 	.word	0x00008db0
        /*0e18*/ 	.word	0x00000000
        /*0e1c*/ 	.word	0x00000000
        /*0e20*/ 	.short	0x010a
        /*0e22*/ 	.byte	0xff
	.zero		1


	//   ....[211]....
        /*0e24*/ 	.word	0x00008e10
        /*0e28*/ 	.word	0x00000000
        /*0e2c*/ 	.word	0x00000000
        /*0e30*/ 	.short	0x010a
        /*0e32*/ 	.byte	0xff
	.zero		1


	//   ....[212]....
        /*0e34*/ 	.word	0x00008e70
        /*0e38*/ 	.word	0x00000000
        /*0e3c*/ 	.word	0x00000000
        /*0e40*/ 	.short	0x010a
        /*0e42*/ 	.byte	0xff
	.zero		1


	//   ....[213]....
        /*0e44*/ 	.word	0x00008ed0
        /*0e48*/ 	.word	0x00000000
        /*0e4c*/ 	.word	0x00000000
        /*0e50*/ 	.short	0x010a
        /*0e52*/ 	.byte	0xff
	.zero		1


	//   ....[214]....
        /*0e54*/ 	.word	0x00008f30
        /*0e58*/ 	.word	0x00000000
        /*0e5c*/ 	.word	0x00000000
        /*0e60*/ 	.short	0x010a
        /*0e62*/ 	.byte	0xff
	.zero		1


	//   ....[215]....
        /*0e64*/ 	.word	0x00008f90
        /*0e68*/ 	.word	0x00000000
        /*0e6c*/ 	.word	0x00000000
        /*0e70*/ 	.short	0x010a
        /*0e72*/ 	.byte	0xff
	.zero		1


	//   ....[216]....
        /*0e74*/ 	.word	0x00008ff0
        /*0e78*/ 	.word	0x00000000
        /*0e7c*/ 	.word	0x00000000
        /*0e80*/ 	.short	0x010a
        /*0e82*/ 	.byte	0xff
	.zero		1


	//   ....[217]....
        /*0e84*/ 	.word	0x00009050
        /*0e88*/ 	.word	0x00000000
        /*0e8c*/ 	.word	0x00000000
        /*0e90*/ 	.short	0x010a
        /*0e92*/ 	.byte	0xff
	.zero		1


	//   ....[218]....
        /*0e94*/ 	.word	0x000090b0
        /*0e98*/ 	.word	0x00000000
        /*0e9c*/ 	.word	0x00000000
        /*0ea0*/ 	.short	0x010a
        /*0ea2*/ 	.byte	0xff
	.zero		1


	//   ....[219]....
        /*0ea4*/ 	.word	0x00009110
        /*0ea8*/ 	.word	0x00000000
        /*0eac*/ 	.word	0x00000000
        /*0eb0*/ 	.short	0x010a
        /*0eb2*/ 	.byte	0xff
	.zero		1


	//   ....[220]....
        /*0eb4*/ 	.word	0x00009170
        /*0eb8*/ 	.word	0x00000000
        /*0ebc*/ 	.word	0x00000000
        /*0ec0*/ 	.short	0x010a
        /*0ec2*/ 	.byte	0xff
	.zero		1


	//   ....[221]....
        /*0ec4*/ 	.word	0x000091d0
        /*0ec8*/ 	.word	0x00000000
        /*0ecc*/ 	.word	0x00000000
        /*0ed0*/ 	.short	0x010a
        /*0ed2*/ 	.byte	0xff
	.zero		1


	//   ....[222]....
        /*0ed4*/ 	.word	0x00009230
        /*0ed8*/ 	.word	0x00000000
        /*0edc*/ 	.word	0x00000000
        /*0ee0*/ 	.short	0x010a
        /*0ee2*/ 	.byte	0xff
	.zero		1


	//   ....[223]....
        /*0ee4*/ 	.word	0x00009290
        /*0ee8*/ 	.word	0x00000000
        /*0eec*/ 	.word	0x00000000
        /*0ef0*/ 	.short	0x010a
        /*0ef2*/ 	.byte	0xff
	.zero		1


	//   ....[224]....
        /*0ef4*/ 	.word	0x000092f0
        /*0ef8*/ 	.word	0x00000000
        /*0efc*/ 	.word	0x00000000
        /*0f00*/ 	.short	0x010a
        /*0f02*/ 	.byte	0xff
	.zero		1


	//   ....[225]....
        /*0f04*/ 	.word	0x00009350
        /*0f08*/ 	.word	0x00000000
        /*0f0c*/ 	.word	0x00000000
        /*0f10*/ 	.short	0x010a
        /*0f12*/ 	.byte	0xff
	.zero		1


	//   ....[226]....
        /*0f14*/ 	.word	0x000093b0
        /*0f18*/ 	.word	0x00000000
        /*0f1c*/ 	.word	0x00000000
        /*0f20*/ 	.short	0x010a
        /*0f22*/ 	.byte	0xff
	.zero		1


	//   ....[227]....
        /*0f24*/ 	.word	0x00009410
        /*0f28*/ 	.word	0x00000000
        /*0f2c*/ 	.word	0x00000000
        /*0f30*/ 	.short	0x010a
        /*0f32*/ 	.byte	0xff
	.zero		1


	//   ....[228]....
        /*0f34*/ 	.word	0x00009470
        /*0f38*/ 	.word	0x00000000
        /*0f3c*/ 	.word	0x00000000
        /*0f40*/ 	.short	0x010a
        /*0f42*/ 	.byte	0xff
	.zero		1


	//   ....[229]....
        /*0f44*/ 	.word	0x000094d0
        /*0f48*/ 	.word	0x00000000
        /*0f4c*/ 	.word	0x00000000
        /*0f50*/ 	.short	0x010a
        /*0f52*/ 	.byte	0xff
	.zero		1


	//   ....[230]....
        /*0f54*/ 	.word	0x00009530
        /*0f58*/ 	.word	0x00000000
        /*0f5c*/ 	.word	0x00000000
        /*0f60*/ 	.short	0x010a
        /*0f62*/ 	.byte	0xff
	.zero		1


	//   ....[231]....
        /*0f64*/ 	.word	0x00009590
        /*0f68*/ 	.word	0x00000000
        /*0f6c*/ 	.word	0x00000000
        /*0f70*/ 	.short	0x010a
        /*0f72*/ 	.byte	0xff
	.zero		1


	//   ....[232]....
        /*0f74*/ 	.word	0x000095f0
        /*0f78*/ 	.word	0x00000000
        /*0f7c*/ 	.word	0x00000000
        /*0f80*/ 	.short	0x010a
        /*0f82*/ 	.byte	0xff
	.zero		1


	//   ....[233]....
        /*0f84*/ 	.word	0x00009650
        /*0f88*/ 	.word	0x00000000
        /*0f8c*/ 	.word	0x00000000
        /*0f90*/ 	.short	0x010a
        /*0f92*/ 	.byte	0xff
	.zero		1


	//   ....[234]....
        /*0f94*/ 	.word	0x000096b0
        /*0f98*/ 	.word	0x00000000
        /*0f9c*/ 	.word	0x00000000
        /*0fa0*/ 	.short	0x010a
        /*0fa2*/ 	.byte	0xff
	.zero		1


	//   ....[235]....
        /*0fa4*/ 	.word	0x00009710
        /*0fa8*/ 	.word	0x00000000
        /*0fac*/ 	.word	0x00000000
        /*0fb0*/ 	.short	0x010a
        /*0fb2*/ 	.byte	0xff
	.zero		1


	//   ....[236]....
        /*0fb4*/ 	.word	0x00009770
        /*0fb8*/ 	.word	0x00000000
        /*0fbc*/ 	.word	0x00000000
        /*0fc0*/ 	.short	0x010a
        /*0fc2*/ 	.byte	0xff
	.zero		1


	//   ....[237]....
        /*0fc4*/ 	.word	0x000097d0
        /*0fc8*/ 	.word	0x00000000
        /*0fcc*/ 	.word	0x00000000
        /*0fd0*/ 	.short	0x010a
        /*0fd2*/ 	.byte	0xff
	.zero		1


	//   ....[238]....
        /*0fd4*/ 	.word	0x00009830
        /*0fd8*/ 	.word	0x00000000
        /*0fdc*/ 	.word	0x00000000
        /*0fe0*/ 	.short	0x010a
        /*0fe2*/ 	.byte	0xff
	.zero		1


	//   ....[239]....
        /*0fe4*/ 	.word	0x00009890
        /*0fe8*/ 	.word	0x00000000
        /*0fec*/ 	.word	0x00000000
        /*0ff0*/ 	.short	0x010a
        /*0ff2*/ 	.byte	0xff
	.zero		1


	//   ....[240]....
        /*0ff4*/ 	.word	0x000098f0
        /*0ff8*/ 	.word	0x00000000
        /*0ffc*/ 	.word	0x00000000
        /*1000*/ 	.short	0x010a
        /*1002*/ 	.byte	0xff
	.zero		1


	//   ....[241]....
        /*1004*/ 	.word	0x00009950
        /*1008*/ 	.word	0x00000000
        /*100c*/ 	.word	0x00000000
        /*1010*/ 	.short	0x010a
        /*1012*/ 	.byte	0xff
	.zero		1


	//   ....[242]....
        /*1014*/ 	.word	0x000099a0
        /*1018*/ 	.word	0x00000000
        /*101c*/ 	.word	0x00000310
        /*1020*/ 	.short	0x010a
        /*1022*/ 	.byte	0xff
	.zero		1


	//   ....[243]....
        /*1024*/ 	.word	0x00009a00
        /*1028*/ 	.word	0x00000000
        /*102c*/ 	.word	0x000002c0
        /*1030*/ 	.short	0x010a
        /*1032*/ 	.byte	0xff
	.zero		1


	//   ....[244]....
        /*1034*/ 	.word	0x00009a50
        /*1038*/ 	.word	0x00000000
        /*103c*/ 	.word	0x000002b0
        /*1040*/ 	.short	0x010a
        /*1042*/ 	.byte	0xff
	.zero		1


	//   ....[245]....
        /*1044*/ 	.word	0x00009ab0
        /*1048*/ 	.word	0x00000000
        /*104c*/ 	.word	0x000002c0
        /*1050*/ 	.short	0x010a
        /*1052*/ 	.byte	0xff
	.zero		1


	//   ....[246]....
        /*1054*/ 	.word	0x00009b10
        /*1058*/ 	.word	0x00000004
        /*105c*/ 	.word	0x00000008
        /*1060*/ 	.short	0x010a
        /*1062*/ 	.byte	0xff
	.zero		1


	//   ....[247]....
        /*1064*/ 	.word	0x00009bf0
        /*1068*/ 	.word	0x00000002
        /*106c*/ 	.word	0x00000008
        /*1070*/ 	.short	0x010a
        /*1072*/ 	.byte	0xff
	.zero		1


	//   ....[248]....
        /*1074*/ 	.word	0x00009c40
        /*1078*/ 	.word	0x00000000
        /*107c*/ 	.word	0x000002b0
        /*1080*/ 	.short	0x010a
        /*1082*/ 	.byte	0xff
	.zero		1


	//   ....[249]....
        /*1084*/ 	.word	0x00009ca0
        /*1088*/ 	.word	0x00000000
        /*108c*/ 	.word	0x000002f0
        /*1090*/ 	.short	0x010a
        /*1092*/ 	.byte	0xff
	.zero		1


	//   ....[250]....
        /*1094*/ 	.word	0x00009d00
        /*1098*/ 	.word	0x00000000
        /*109c*/ 	.word	0x00000000
        /*10a0*/ 	.short	0x010a
        /*10a2*/ 	.byte	0xff
	.zero		1


	//   ....[251]....
        /*10a4*/ 	.word	0x00009d60
        /*10a8*/ 	.word	0x00000000
        /*10ac*/ 	.word	0x00000000
        /*10b0*/ 	.short	0x010a
        /*10b2*/ 	.byte	0xff
	.zero		1


	//   ....[252]....
        /*10b4*/ 	.word	0x00009dc0
        /*10b8*/ 	.word	0x00000000
        /*10bc*/ 	.word	0x00000000
        /*10c0*/ 	.short	0x010a
        /*10c2*/ 	.byte	0xff
	.zero		1


	//   ....[253]....
        /*10c4*/ 	.word	0x00009e20
        /*10c8*/ 	.word	0x00000000
        /*10cc*/ 	.word	0x00000000
        /*10d0*/ 	.short	0x010a
        /*10d2*/ 	.byte	0xff
	.zero		1


	//   ....[254]....
        /*10d4*/ 	.word	0x00009e80
        /*10d8*/ 	.word	0x00000000
        /*10dc*/ 	.word	0x00000330
        /*10e0*/ 	.short	0x010a
        /*10e2*/ 	.byte	0xff
	.zero		1


	//   ....[255]....
        /*10e4*/ 	.word	0x00009ed0
        /*10e8*/ 	.word	0x00000000
        /*10ec*/ 	.word	0x000002b0
        /*10f0*/ 	.short	0x010a
        /*10f2*/ 	.byte	0xff
	.zero		1


	//   ....[0]....
        /*10f4*/ 	.word	0x00009f30
        /*10f8*/ 	.word	0x00000000
        /*10fc*/ 	.word	0x000002a8
        /*1100*/ 	.short	0x010a
        /*1102*/ 	.byte	0xff
	.zero		1


	//   ....[1]....
        /*1104*/ 	.word	0x00009f90
        /*1108*/ 	.word	0x00000003
        /*110c*/ 	.word	0x00000298
        /*1110*/ 	.short	0x010a
        /*1112*/ 	.byte	0xff
	.zero		1


	//   ....[2]....
        /*1114*/ 	.word	0x00009fe0
        /*1118*/ 	.word	0x00000000
        /*111c*/ 	.word	0x000002b0
        /*1120*/ 	.short	0x010a
        /*1122*/ 	.byte	0xff
	.zero		1


	//   ....[3]....
        /*1124*/ 	.word	0x0000a040
        /*1128*/ 	.word	0x00000000
        /*112c*/ 	.word	0x00000290
        /*1130*/ 	.short	0x010a
        /*1132*/ 	.byte	0xff
	.zero		1


	//   ....[4]....
        /*1134*/ 	.word	0x0000a090
        /*1138*/ 	.word	0x000000b5
        /*113c*/ 	.word	0x000002d0
        /*1140*/ 	.short	0x010a
        /*1142*/ 	.byte	0xff
	.zero		1


	//----- nvinfo : EIATTR_NUM_MBARRIERS
	.align		4
.L_47:
        /*1144*/ 	.byte	0x03, 0x38
        /*1146*/ 	.short	0x0067


	//----- nvinfo : EIATTR_EXIT_INSTR_OFFSETS
	.align		4
        /*1148*/ 	.byte	0x04, 0x1c
        /*114a*/ 	.short	(.L_49 - .L_48)


	//   ....[0]....
.L_48:
        /*114c*/ 	.word	0x00004170


	//   ....[1]....
        /*1150*/ 	.word	0x00004670


	//   ....[2]....
        /*1154*/ 	.word	0x000046d0


	//   ....[3]....
        /*1158*/ 	.word	0x00005900


	//   ....[4]....
        /*115c*/ 	.word	0x00006430


	//   ....[5]....
        /*1160*/ 	.word	0x00006470


	//   ....[6]....
        /*1164*/ 	.word	0x00008930


	//----- nvinfo : EIATTR_MAX_THREADS
	.align		4
.L_49:
        /*1168*/ 	.byte	0x04, 0x05
        /*116a*/ 	.short	(.L_51 - .L_50)
.L_50:
        /*116c*/ 	.word	0x00000100
        /*1170*/ 	.word	0x00000001
        /*1174*/ 	.word	0x00000001


	//----- nvinfo : EIATTR_CRS_STACK_SIZE
	.align		4
.L_51:
        /*1178*/ 	.byte	0x04, 0x1e
        /*117a*/ 	.short	(.L_53 - .L_52)
.L_52:
        /*117c*/ 	.word	0x00000000


	//----- nvinfo : EIATTR_CBANK_PARAM_SIZE
	.align		4
.L_53:
        /*1180*/ 	.byte	0x03, 0x19
        /*1182*/ 	.short	0x0800


	//----- nvinfo : EIATTR_PARAM_CBANK
	.align		4
        /*1184*/ 	.byte	0x04, 0x0a
        /*1186*/ 	.short	(.L_55 - .L_54)
	.align		4
.L_54:
        /*1188*/ 	.word	index@(.nv.constant0._ZN7cutlass13device_kernelINS_4gemm6kernel13GemmUniversalIN4cute5tupleIJiiiiEEENS1_10collective13CollectiveMmaINS1_35MainloopSm100TmaUmmaWarpSpecializedILi41ELi2ELi4ENS5_IJNS4_1CILi2EEENSA_ILi1EEESC_EEEEENS5_IJNSA_ILi256EEENSA_ILi64EEENSA_ILi32EEEEEENS_12float_e5m2_tENS5_IJlSC_lEEESJ_SK_NS4_8TiledMMAINS4_8MMA_AtomIJNS4_10MMA_TraitsINS4_25SM100_MMA_F8F6F4_2x1SM_SSEJSJ_SJ_fSF_SG_NS4_17integral_constantINS4_4UMMA5MajorELSR_0EEESS_NSP_INSQ_7ScaleInELST_0EEESU_EEEEEENS4_6LayoutINS5_IJSC_SC_SC_EEENS5_IJNSA_ILi0EEESZ_SZ_EEEEENS5_IJNS4_10UnderscoreES12_S12_EEEEENS4_18SM100_TMA_2SM_LOADENS4_14ComposedLayoutINS4_7SwizzleILi1ELi4ELi3EEENS4_18smem_ptr_flag_bitsILi8EEENSX_INS5_IJNSA_ILi8EEESH_EEENS5_IJSH_SC_EEEEEEEvNS4_8identityES15_S1F_vS1G_EENS_8epilogue10collective18CollectiveEpilogueINS1I_23Sm100TmaWarpSpecializedILi1ELi1ELi64ELb0ELb0EEEJNS5_IJNSA_ILi128EEESG_SH_EEENS5_IJNSX_IS1N_SC_EENSX_ISG_SC_EEEEESJ_SK_SJ_SK_NS1I_6fusion15FusionCallbacksIS1M_NS1S_17LinearCombinationISJ_fSJ_fLNS_15FloatRoundStyleE2EEES1O_S1R_JEEENS4_5SM1004TMEM4LOAD26SM100_TMEM_LOAD_32dp32b64xENS4_13SM90_TMA_LOADENS16_INS17_ILi2ELi4ELi3EEES1A_NSX_INS5_IJS1B_SG_EEENS5_IJSG_SC_EEEEEEENS4_39AutoVectorizingCopyWithAssumedAlignmentILi128EEENS4_14SM90_TMA_STOREES27_S29_S29_EEEvvEEEEvNT_6ParamsE)
        /*118c*/ 	.short	0x0380
        /*118e*/ 	.short	0x0800


	//----- nvinfo : EIATTR_SW_WAR
	.align		4
.L_55:
        /*1190*/ 	.byte	0x04, 0x36
        /*1192*/ 	.short	(.L_57 - .L_56)
.L_56:
        /*1194*/ 	.word	0x00000008
.L_57:


//--------------------- .nv.callgraph             --------------------------
	.section	.nv.callgraph,"",@"SHT_CUDA_CALLGRAPH"
	.align	4
	.sectionentsize	8
	.align		4
        /*0000*/ 	.word	0x00000000
	.align		4
        /*0004*/ 	.word	0xffffffff
	.align		4
        /*0008*/ 	.word	index@(_ZN7cutlass13device_kernelINS_4gemm6kernel13GemmUniversalIN4cute5tupleIJiiiiEEENS1_10collective13CollectiveMmaINS1_35MainloopSm100TmaUmmaWarpSpecializedILi41ELi2ELi4ENS5_IJNS4_1CILi2EEENSA_ILi1EEESC_EEEEENS5_IJNSA_ILi256EEENSA_ILi64EEENSA_ILi32EEEEEENS_12float_e5m2_tENS5_IJlSC_lEEESJ_SK_NS4_8TiledMMAINS4_8MMA_AtomIJNS4_10MMA_TraitsINS4_25SM100_MMA_F8F6F4_2x1SM_SSEJSJ_SJ_fSF_SG_NS4_17integral_constantINS4_4UMMA5MajorELSR_0EEESS_NSP_INSQ_7ScaleInELST_0EEESU_EEEEEENS4_6LayoutINS5_IJSC_SC_SC_EEENS5_IJNSA_ILi0EEESZ_SZ_EEEEENS5_IJNS4_10UnderscoreES12_S12_EEEEENS4_18SM100_TMA_2SM_LOADENS4_14ComposedLayoutINS4_7SwizzleILi1ELi4ELi3EEENS4_18smem_ptr_flag_bitsILi8EEENSX_INS5_IJNSA_ILi8EEESH_EEENS5_IJSH_SC_EEEEEEEvNS4_8identityES15_S1F_vS1G_EENS_8epilogue10collective18CollectiveEpilogueINS1I_23Sm100TmaWarpSpecializedILi1ELi1ELi64ELb0ELb0EEEJNS5_IJNSA_ILi128EEESG_SH_EEENS5_IJNSX_IS1N_SC_EENSX_ISG_SC_EEEEESJ_SK_SJ_SK_NS1I_6fusion15FusionCallbacksIS1M_NS1S_17LinearCombinationISJ_fSJ_fLNS_15FloatRoundStyleE2EEES1O_S1R_JEEENS4_5SM1004TMEM4LOAD26SM100_TMEM_LOAD_32dp32b64xENS4_13SM90_TMA_LOADENS16_INS17_ILi2ELi4ELi3EEES1A_NSX_INS5_IJS1B_SG_EEENS5_IJSG_SC_EEEEEEENS4_39AutoVectorizingCopyWithAssumedAlignmentILi128EEENS4_14SM90_TMA_STOREES27_S29_S29_EEEvvEEEEvNT_6ParamsE)
	.align		4
        /*000c*/ 	.word	index@(__assertfail)
	.align		4
        /*0010*/ 	.word	0x00000000
	.align		4
        /*0014*/ 	.word	0xfffffffe
	.align		4
        /*0018*/ 	.word	0x00000000
	.align		4
        /*001c*/ 	.word	0xfffffffd
	.align		4
        /*0020*/ 	.word	0x00000000
	.align		4
        /*0024*/ 	.word	0xfffffffc


//--------------------- .nv.constant4             --------------------------
	.section	.nv.constant4,"a",@progbits
	.align	8
	.align		8
.nv.constant4:
        /*0000*/ 	.dword	__assertfail
	.align		8
        /*0008*/ 	.dword	__unnamed_1
	.align		8
        /*0010*/ 	.dword	__unnamed_2
	.align		8
        /*0018*/ 	.dword	_ZN40_INTERNAL_ed212ef1_4_k_cu_8c329d0c_242964cuda3std3__45__cpo5beginE
	.align		8
        /*0020*/ 	.dword	_ZN40_INTERNAL_ed212ef1_4_k_cu_8c329d0c_242964cuda3std3__45__cpo3endE
	.align		8
        /*0028*/ 	.dword	_ZN40_INTERNAL_ed212ef1_4_k_cu_8c329d0c_242964cuda3std3__45__cpo6cbeginE
	.align		8
        /*0030*/ 	.dword	_ZN40_INTERNAL_ed212ef1_4_k_cu_8c329d0c_242964cuda3std3__45__cpo4cendE
	.align		8
        /*0038*/ 	.dword	_ZN40_INTERNAL_ed212ef1_4_k_cu_8c329d0c_242964cuda3std3__442_GLOBAL__N__ed212ef1_4_k_cu_8c329d0c_242966ignoreE
	.align		8
        /*0040*/ 	.dword	_ZN40_INTERNAL_ed212ef1_4_k_cu_8c329d0c_242964cuda3std3__419piecewise_constructE
	.align		8
        /*0048*/ 	.dword	_ZN40_INTERNAL_ed212ef1_4_k_cu_8c329d0c_242964cuda3std3__48in_placeE
	.align		8
        /*0050*/ 	.dword	_ZN40_INTERNAL_ed212ef1_4_k_cu_8c329d0c_242964cuda3std6ranges3__45__cpo4swapE
	.align		8
        /*0058*/ 	.dword	_ZN40_INTERNAL_ed212ef1_4_k_cu_8c329d0c_242964cuda3std6ranges3__45__cpo9iter_moveE
	.align		8
        /*0060*/ 	.dword	_ZN40_INTERNAL_ed212ef1_4_k_cu_8c329d0c_242964cute7productE
	.align		8
        /*0068*/ 	.dword	_ZN40_INTERNAL_ed212ef1_4_k_cu_8c329d0c_242964cute1_E
	.align		8
        /*0070*/ 	.dword	$str$25
	.align		8
        /*0078*/ 	.dword	$str$26
	.align		8
        /*0080*/ 	.dword	$str$27
	.align		8
        /*0088*/ 	.dword	$str$28


//--------------------- .text._ZN7cutlass13device_kernelINS_4gemm6kernel13GemmUniversalIN4cute5tupleIJiiiiEEENS1_10collective13CollectiveMmaINS1_35MainloopSm100TmaUmmaWarpSpecializedILi41ELi2ELi4ENS5_IJNS4_1CILi2EEENSA_ILi1EEESC_EEEEENS5_IJNSA_ILi256EEENSA_ILi64EEENSA_ILi32EEEEEENS_12float_e5m2_tENS5_IJlSC_lEEESJ_SK_NS4_8TiledMMAINS4_8MMA_AtomIJNS4_10MMA_TraitsINS4_25SM100_MMA_F8F6F4_2x1SM_SSEJSJ_SJ_fSF_SG_NS4_17integral_constantINS4_4UMMA5MajorELSR_0EEESS_NSP_INSQ_7ScaleInELST_0EEESU_EEEEEENS4_6LayoutINS5_IJSC_SC_SC_EEENS5_IJNSA_ILi0EEESZ_SZ_EEEEENS5_IJNS4_10UnderscoreES12_S12_EEEEENS4_18SM100_TMA_2SM_LOADENS4_14ComposedLayoutINS4_7SwizzleILi1ELi4ELi3EEENS4_18smem_ptr_flag_bitsILi8EEENSX_INS5_IJNSA_ILi8EEESH_EEENS5_IJSH_SC_EEEEEEEvNS4_8identityES15_S1F_vS1G_EENS_8epilogue10collective18CollectiveEpilogueINS1I_23Sm100TmaWarpSpecializedILi1ELi1ELi64ELb0ELb0EEEJNS5_IJNSA_ILi128EEESG_SH_EEENS5_IJNSX_IS1N_SC_EENSX_ISG_SC_EEEEESJ_SK_SJ_SK_NS1I_6fusion15FusionCallbacksIS1M_NS1S_17LinearCombinationISJ_fSJ_fLNS_15FloatRoundStyleE2EEES1O_S1R_JEEENS4_5SM1004TMEM4LOAD26SM100_TMEM_LOAD_32dp32b64xENS4_13SM90_TMA_LOADENS16_INS17_ILi2ELi4ELi3EEES1A_NSX_INS5_IJS1B_SG_EEENS5_IJSG_SC_EEEEEEENS4_39AutoVectorizingCopyWithAssumedAlignmentILi128EEENS4_14SM90_TMA_STOREES27_S29_S29_EEEvvEEEEvNT_6ParamsE --------------------------
	.section	.text._ZN7cutlass13device_kernelINS_4gemm6kernel13GemmUniversalIN4cute5tupleIJiiiiEEENS1_10collective13CollectiveMmaINS1_35MainloopSm100TmaUmmaWarpSpecializedILi41ELi2ELi4ENS5_IJNS4_1CILi2EEENSA_ILi1EEESC_EEEEENS5_IJNSA_ILi256EEENSA_ILi64EEENSA_ILi32EEEEEENS_12float_e5m2_tENS5_IJlSC_lEEESJ_SK_NS4_8TiledMMAINS4_8MMA_AtomIJNS4_10MMA_TraitsINS4_25SM100_MMA_F8F6F4_2x1SM_SSEJSJ_SJ_fSF_SG_NS4_17integral_constantINS4_4UMMA5MajorELSR_0EEESS_NSP_INSQ_7ScaleInELST_0EEESU_EEEEEENS4_6LayoutINS5_IJSC_SC_SC_EEENS5_IJNSA_ILi0EEESZ_SZ_EEEEENS5_IJNS4_10UnderscoreES12_S12_EEEEENS4_18SM100_TMA_2SM_LOADENS4_14ComposedLayoutINS4_7SwizzleILi1ELi4ELi3EEENS4_18smem_ptr_flag_bitsILi8EEENSX_INS5_IJNSA_ILi8EEESH_EEENS5_IJSH_SC_EEEEEEEvNS4_8identityES15_S1F_vS1G_EENS_8epilogue10collective18CollectiveEpilogueINS1I_23Sm100TmaWarpSpecializedILi1ELi1ELi64ELb0ELb0EEEJNS5_IJNSA_ILi128EEESG_SH_EEENS5_IJNSX_IS1N_SC_EENSX_ISG_SC_EEEEESJ_SK_SJ_SK_NS1I_6fusion15FusionCallbacksIS1M_NS1S_17LinearCombinationISJ_fSJ_fLNS_15FloatRoundStyleE2EEES1O_S1R_JEEENS4_5SM1004TMEM4LOAD26SM100_TMEM_LOAD_32dp32b64xENS4_13SM90_TMA_LOADENS16_INS17_ILi2ELi4ELi3EEES1A_NSX_INS5_IJS1B_SG_EEENS5_IJSG_SC_EEEEEEENS4_39AutoVectorizingCopyWithAssumedAlignmentILi128EEENS4_14SM90_TMA_STOREES27_S29_S29_EEEvvEEEEvNT_6ParamsE,"ax",@progbits
	.align	128
.text._ZN7cutlass13device_kernelINS_4gemm6kernel13GemmUniversalIN4cute5tupleIJiiiiEEENS1_10collective13CollectiveMmaINS1_35MainloopSm100TmaUmmaWarpSpecializedILi41ELi2ELi4ENS5_IJNS4_1CILi2EEENSA_ILi1EEESC_EEEEENS5_IJNSA_ILi256EEENSA_ILi64EEENSA_ILi32EEEEEENS_12float_e5m2_tENS5_IJlSC_lEEESJ_SK_NS4_8TiledMMAINS4_8MMA_AtomIJNS4_10MMA_TraitsINS4_25SM100_MMA_F8F6F4_2x1SM_SSEJSJ_SJ_fSF_SG_NS4_17integral_constantINS4_4UMMA5MajorELSR_0EEESS_NSP_INSQ_7ScaleInELST_0EEESU_EEEEEENS4_6LayoutINS5_IJSC_SC_SC_EEENS5_IJNSA_ILi0EEESZ_SZ_EEEEENS5_IJNS4_10UnderscoreES12_S12_EEEEENS4_18SM100_TMA_2SM_LOADENS4_14ComposedLayoutINS4_7SwizzleILi1ELi4ELi3EEENS4_18smem_ptr_flag_bitsILi8EEENSX_INS5_IJNSA_ILi8EEESH_EEENS5_IJSH_SC_EEEEEEEvNS4_8identityES15_S1F_vS1G_EENS_8epilogue10collective18CollectiveEpilogueINS1I_23Sm100TmaWarpSpecializedILi1ELi1ELi64ELb0ELb0EEEJNS5_IJNSA_ILi128EEESG_SH_EEENS5_IJNSX_IS1N_SC_EENSX_ISG_SC_EEEEESJ_SK_SJ_SK_NS1I_6fusion15FusionCallbacksIS1M_NS1S_17LinearCombinationISJ_fSJ_fLNS_15FloatRoundStyleE2EEES1O_S1R_JEEENS4_5SM1004TMEM4LOAD26SM100_TMEM_LOAD_32dp32b64xENS4_13SM90_TMA_LOADENS16_INS17_ILi2ELi4ELi3EEES1A_NSX_INS5_IJS1B_SG_EEENS5_IJSG_SC_EEEEEEENS4_39AutoVectorizingCopyWithAssumedAlignmentILi128EEENS4_14SM90_TMA_STOREES27_S29_S29_EEEvvEEEEvNT_6ParamsE:
        .type           _ZN7cutlass13device_kernelINS_4gemm6kernel13GemmUniversalIN4cute5tupleIJiiiiEEENS1_10collective13CollectiveMmaINS1_35MainloopSm100TmaUmmaWarpSpecializedILi41ELi2ELi4ENS5_IJNS4_1CILi2EEENSA_ILi1EEESC_EEEEENS5_IJNSA_ILi256EEENSA_ILi64EEENSA_ILi32EEEEEENS_12float_e5m2_tENS5_IJlSC_lEEESJ_SK_NS4_8TiledMMAINS4_8MMA_AtomIJNS4_10MMA_TraitsINS4_25SM100_MMA_F8F6F4_2x1SM_SSEJSJ_SJ_fSF_SG_NS4_17integral_constantINS4_4UMMA5MajorELSR_0EEESS_NSP_INSQ_7ScaleInELST_0EEESU_EEEEEENS4_6LayoutINS5_IJSC_SC_SC_EEENS5_IJNSA_ILi0EEESZ_SZ_EEEEENS5_IJNS4_10UnderscoreES12_S12_EEEEENS4_18SM100_TMA_2SM_LOADENS4_14ComposedLayoutINS4_7SwizzleILi1ELi4ELi3EEENS4_18smem_ptr_flag_bitsILi8EEENSX_INS5_IJNSA_ILi8EEESH_EEENS5_IJSH_SC_EEEEEEEvNS4_8identityES15_S1F_vS1G_EENS_8epilogue10collective18CollectiveEpilogueINS1I_23Sm100TmaWarpSpecializedILi1ELi1ELi64ELb0ELb0EEEJNS5_IJNSA_ILi128EEESG_SH_EEENS5_IJNSX_IS1N_SC_EENSX_ISG_SC_EEEEESJ_SK_SJ_SK_NS1I_6fusion15FusionCallbacksIS1M_NS1S_17LinearCombinationISJ_fSJ_fLNS_15FloatRoundStyleE2EEES1O_S1R_JEEENS4_5SM1004TMEM4LOAD26SM100_TMEM_LOAD_32dp32b64xENS4_13SM90_TMA_LOADENS16_INS17_ILi2ELi4ELi3EEES1A_NSX_INS5_IJS1B_SG_EEENS5_IJSG_SC_EEEEEEENS4_39AutoVectorizingCopyWithAssumedAlignmentILi128EEENS4_14SM90_TMA_STOREES27_S29_S29_EEEvvEEEEvNT_6ParamsE,@function
        .size           _ZN7cutlass13device_kernelINS_4gemm6kernel13GemmUniversalIN4cute5tupleIJiiiiEEENS1_10collective13CollectiveMmaINS1_35MainloopSm100TmaUmmaWarpSpecializedILi41ELi2ELi4ENS5_IJNS4_1CILi2EEENSA_ILi1EEESC_EEEEENS5_IJNSA_ILi256EEENSA_ILi64EEENSA_ILi32EEEEEENS_12float_e5m2_tENS5_IJlSC_lEEESJ_SK_NS4_8TiledMMAINS4_8MMA_AtomIJNS4_10MMA_TraitsINS4_25SM100_MMA_F8F6F4_2x1SM_SSEJSJ_SJ_fSF_SG_NS4_17integral_constantINS4_4UMMA5MajorELSR_0EEESS_NSP_INSQ_7ScaleInELST_0EEESU_EEEEEENS4_6LayoutINS5_IJSC_SC_SC_EEENS5_IJNSA_ILi0EEESZ_SZ_EEEEENS5_IJNS4_10UnderscoreES12_S12_EEEEENS4_18SM100_TMA_2SM_LOADENS4_14ComposedLayoutINS4_7SwizzleILi1ELi4ELi3EEENS4_18smem_ptr_flag_bitsILi8EEENSX_INS5_IJNSA_ILi8EEESH_EEENS5_IJSH_SC_EEEEEEEvNS4_8identityES15_S1F_vS1G_EENS_8epilogue10collective18CollectiveEpilogueINS1I_23Sm100TmaWarpSpecializedILi1ELi1ELi64ELb0ELb0EEEJNS5_IJNSA_ILi128EEESG_SH_EEENS5_IJNSX_IS1N_SC_EENSX_ISG_SC_EEEEESJ_SK_SJ_SK_NS1I_6fusion15FusionCallbacksIS1M_NS1S_17LinearCombinationISJ_fSJ_fLNS_15FloatRoundStyleE2EEES1O_S1R_JEEENS4_5SM1004TMEM4LOAD26SM100_TMEM_LOAD_32dp32b64xENS4_13SM90_TMA_LOADENS16_INS17_ILi2ELi4ELi3EEES1A_NSX_INS5_IJS1B_SG_EEENS5_IJSG_SC_EEEEEEENS4_39AutoVectorizingCopyWithAssumedAlignmentILi128EEENS4_14SM90_TMA_STOREES27_S29_S29_EEEvvEEEEvNT_6ParamsE,(.L_x_261 - _ZN7cutlass13device_kernelINS_4gemm6kernel13GemmUniversalIN4cute5tupleIJiiiiEEENS1_10collective13CollectiveMmaINS1_35MainloopSm100TmaUmmaWarpSpecializedILi41ELi2ELi4ENS5_IJNS4_1CILi2EEENSA_ILi1EEESC_EEEEENS5_IJNSA_ILi256EEENSA_ILi64EEENSA_ILi32EEEEEENS_12float_e5m2_tENS5_IJlSC_lEEESJ_SK_NS4_8TiledMMAINS4_8MMA_AtomIJNS4_10MMA_TraitsINS4_25SM100_MMA_F8F6F4_2x1SM_SSEJSJ_SJ_fSF_SG_NS4_17integral_constantINS4_4UMMA5MajorELSR_0EEESS_NSP_INSQ_7ScaleInELST_0EEESU_EEEEEENS4_6LayoutINS5_IJSC_SC_SC_EEENS5_IJNSA_ILi0EEESZ_SZ_EEEEENS5_IJNS4_10UnderscoreES12_S12_EEEEENS4_18SM100_TMA_2SM_LOADENS4_14ComposedLayoutINS4_7SwizzleILi1ELi4ELi3EEENS4_18smem_ptr_flag_bitsILi8EEENSX_INS5_IJNSA_ILi8EEESH_EEENS5_IJSH_SC_EEEEEEEvNS4_8identityES15_S1F_vS1G_EENS_8epilogue10collective18CollectiveEpilogueINS1I_23Sm100TmaWarpSpecializedILi1ELi1ELi64ELb0ELb0EEEJNS5_IJNSA_ILi128EEESG_SH_EEENS5_IJNSX_IS1N_SC_EENSX_ISG_SC_EEEEESJ_SK_SJ_SK_NS1I_6fusion15FusionCallbacksIS1M_NS1S_17LinearCombinationISJ_fSJ_fLNS_15FloatRoundStyleE2EEES1O_S1R_JEEENS4_5SM1004TMEM4LOAD26SM100_TMEM_LOAD_32dp32b64xENS4_13SM90_TMA_LOADENS16_INS17_ILi2ELi4ELi3EEES1A_NSX_INS5_IJS1B_SG_EEENS5_IJSG_SC_EEEEEEENS4_39AutoVectorizingCopyWithAssumedAlignmentILi128EEENS4_14SM90_TMA_STOREES27_S29_S29_EEEvvEEEEvNT_6ParamsE)
        .other          _ZN7cutlass13device_kernelINS_4gemm6kernel13GemmUniversalIN4cute5tupleIJiiiiEEENS1_10collective13CollectiveMmaINS1_35MainloopSm100TmaUmmaWarpSpecializedILi41ELi2ELi4ENS5_IJNS4_1CILi2EEENSA_ILi1EEESC_EEEEENS5_IJNSA_ILi256EEENSA_ILi64EEENSA_ILi32EEEEEENS_12float_e5m2_tENS5_IJlSC_lEEESJ_SK_NS4_8TiledMMAINS4_8MMA_AtomIJNS4_10MMA_TraitsINS4_25SM100_MMA_F8F6F4_2x1SM_SSEJSJ_SJ_fSF_SG_NS4_17integral_constantINS4_4UMMA5MajorELSR_0EEESS_NSP_INSQ_7ScaleInELST_0EEESU_EEEEEENS4_6LayoutINS5_IJSC_SC_SC_EEENS5_IJNSA_ILi0EEESZ_SZ_EEEEENS5_IJNS4_10UnderscoreES12_S12_EEEEENS4_18SM100_TMA_2SM_LOADENS4_14ComposedLayoutINS4_7SwizzleILi1ELi4ELi3EEENS4_18smem_ptr_flag_bitsILi8EEENSX_INS5_IJNSA_ILi8EEESH_EEENS5_IJSH_SC_EEEEEEEvNS4_8identityES15_S1F_vS1G_EENS_8epilogue10collective18CollectiveEpilogueINS1I_23Sm100TmaWarpSpecializedILi1ELi1ELi64ELb0ELb0EEEJNS5_IJNSA_ILi128EEESG_SH_EEENS5_IJNSX_IS1N_SC_EENSX_ISG_SC_EEEEESJ_SK_SJ_SK_NS1I_6fusion15FusionCallbacksIS1M_NS1S_17LinearCombinationISJ_fSJ_fLNS_15FloatRoundStyleE2EEES1O_S1R_JEEENS4_5SM1004TMEM4LOAD26SM100_TMEM_LOAD_32dp32b64xENS4_13SM90_TMA_LOADENS16_INS17_ILi2ELi4ELi3EEES1A_NSX_INS5_IJS1B_SG_EEENS5_IJSG_SC_EEEEEEENS4_39AutoVectorizingCopyWithAssumedAlignmentILi128EEENS4_14SM90_TMA_STOREES27_S29_S29_EEEvvEEEEvNT_6ParamsE,@"STO_CUDA_ENTRY STV_DEFAULT"
_ZN7cutlass13device_kernelINS_4gemm6kernel13GemmUniversalIN4cute5tupleIJiiiiEEENS1_10collective13CollectiveMmaINS1_35MainloopSm100TmaUmmaWarpSpecializedILi41ELi2ELi4ENS5_IJNS4_1CILi2EEENSA_ILi1EEESC_EEEEENS5_IJNSA_ILi256EEENSA_ILi64EEENSA_ILi32EEEEEENS_12float_e5m2_tENS5_IJlSC_lEEESJ_SK_NS4_8TiledMMAINS4_8MMA_AtomIJNS4_10MMA_TraitsINS4_25SM100_MMA_F8F6F4_2x1SM_SSEJSJ_SJ_fSF_SG_NS4_17integral_constantINS4_4UMMA5MajorELSR_0EEESS_NSP_INSQ_7ScaleInELST_0EEESU_EEEEEENS4_6LayoutINS5_IJSC_SC_SC_EEENS5_IJNSA_ILi0EEESZ_SZ_EEEEENS5_IJNS4_10UnderscoreES12_S12_EEEEENS4_18SM100_TMA_2SM_LOADENS4_14ComposedLayoutINS4_7SwizzleILi1ELi4ELi3EEENS4_18smem_ptr_flag_bitsILi8EEENSX_INS5_IJNSA_ILi8EEESH_EEENS5_IJSH_SC_EEEEEEEvNS4_8identityES15_S1F_vS1G_EENS_8epilogue10collective18CollectiveEpilogueINS1I_23Sm100TmaWarpSpecializedILi1ELi1ELi64ELb0ELb0EEEJNS5_IJNSA_ILi128EEESG_SH_EEENS5_IJNSX_IS1N_SC_EENSX_ISG_SC_EEEEESJ_SK_SJ_SK_NS1I_6fusion15FusionCallbacksIS1M_NS1S_17LinearCombinationISJ_fSJ_fLNS_15FloatRoundStyleE2EEES1O_S1R_JEEENS4_5SM1004TMEM4LOAD26SM100_TMEM_LOAD_32dp32b64xENS4_13SM90_TMA_LOADENS16_INS17_ILi2ELi4ELi3EEES1A_NSX_INS5_IJS1B_SG_EEENS5_IJSG_SC_EEEEEEENS4_39AutoVectorizingCopyWithAssumedAlignmentILi128EEENS4_14SM90_TMA_STOREES27_S29_S29_EEEvvEEEEvNT_6ParamsE:
[----:B------:R-:W1:Y:S01]  /*0000*/  LDC R1, c[0x0][0x37c] ;  /* 0x0000df00ff017b82 */ /* 0x000e620000000800 */
[----:B------:R-:W2:Y:S01]  /*0010*/  S2R R166, SR_TID.X ;  /* 0x0000000000a67919 */ /* 0x000ea20000002100 */
[----:B------:R-:W3:Y:S06]  /*0020*/  LDCU.64 UR6, c[0x0][0x890] ;  /* 0x00011200ff0677ac */ /* 0x000eec0008000a00 */
[----:B------:R-:W4:Y:S01]  /*0030*/  S2UR UR37, SR_CgaCtaId ;  /* 0x00000000002579c3 */ /* 0x000f220000008800 */
[----:B------:R-:W-:Y:S02]  /*0040*/  PRMT R165, RZ, 0x7610, R165 ;  /* 0x00007610ffa57816 */ /* 0x000fe400000000a5 */
[----:B------:R-:W-:Y:S01]  /*0050*/  ELECT P1, URZ, PT ;  /* 0x0000000000ff782f */ /* 0x000fe20003820000 */
[----:B------:R-:W1:Y:S01]  /*0060*/  LDCU.64 UR40, c[0x0][0x358] ;  /* 0x00006b00ff2877ac */ /* 0x000e620008000a00 */
[----:B---3--:R-:W-:-:S04]  /*0070*/  UISETP.NE.U32.AND UP0, UPT, UR6, URZ, UPT ;  /* 0x000000ff0600728c */ /* 0x008fc8000bf05070 */
[----:B------:R-:W-:Y:S02]  /*0080*/  UISETP.NE.AND.EX UP0, UPT, UR7, URZ, UPT, UP0 ;  /* 0x000000ff0700728c */ /* 0x000fe4000bf05300 */
[----:B----4-:R-:W-:Y:S02]  /*0090*/  ULOP3.LUT UR5, UR37, 0x1, URZ, 0xc0, !UPT ;  /* 0x0000000125057892 */ /* 0x010fe4000f8ec0ff */
[----:B------:R-:W-:Y:S01]  /*00a0*/  ULOP3.LUT UR4, UR37, 0x1, URZ, 0x3c, !UPT ;  /* 0x0000000125047892 */ /* 0x000fe2000f8e3cff */
[----:B--2---:R-:W-:-:S05]  /*00b0*/  SHF.R.U32.HI R169, RZ, 0x5, R166 ;  /* 0x00000005ffa97819 */ /* 0x004fca00000116a6 */
[----:B------:R-:W2:Y:S02]  /*00c0*/  SHFL.IDX PT, R0, R169, RZ, 0x1f ;  /* 0x00001fffa9007589 */ /* 0x000ea400000e0000 */
[----:B--2---:R-:W-:Y:S01]  /*00d0*/  R2UR UR10, R0 ;  /* 0x00000000000a72ca */ /* 0x004fe200000e0000 */
[----:B-1----:R-:W-:-:S14]  /*00e0*/  BRA.U UP0, `(.L_x_0) ;  /* 0x00000001002c7547 */ /* 0x002fdc000b800000 */
[----:B------:R-:W1:Y:S02]  /*00f0*/  LDCU.64 UR8, c[0x0][0x888] ;  /* 0x00011100ff0877ac */ /* 0x000e640008000a00 */
[----:B-1----:R-:W-:-:S04]  /*0100*/  UISETP.NE.U32.AND UP0, UPT, UR8, URZ, UPT ;  /* 0x000000ff0800728c */ /* 0x002fc8000bf05070 */
[----:B------:R-:W-:-:S09]  /*0110*/  UISETP.NE.AND.EX UP0, UPT, UR9, URZ, UPT, UP0 ;  /* 0x000000ff0900728c */ /* 0x000fd2000bf05300 */
[----:B------:R-:W-:Y:S05]  /*0120*/  BRA.U !UP0, `(.L_x_1) ;  /* 0x0000000108107547 */ /* 0x000fea000b800000 */
[----:B------:R-:W1:Y:S02]  /*0130*/  LDC.64 R2, c[0x0][0x888] ;  /* 0x00022200ff027b82 */ /* 0x000e640000000a00 */
[----:B-1----:R1:W5:Y:S01]  /*0140*/  LDG.E R81, desc[UR40][R2.64] ;  /* 0x0000002802517981 */ /* 0x002362000c1e1900 */
[----:B------:R-:W-:Y:S01]  /*0150*/  HFMA2 R165, -RZ, RZ, 0, 5.9604644775390625e-08 ;  /* 0x00000001ffa57431 */ /* 0x000fe200000001ff */
[----:B------:R-:W-:Y:S05]  /*0160*/  BRA `(.L_x_0) ;  /* 0x00000000000c7947 */ /* 0x000fea0003800000 */
.L_x_1:
[----:B------:R-:W1:Y:S01]  /*0170*/  LDCU UR8, c[0x0][0x880] ;  /* 0x00011000ff0877ac */ /* 0x000e620008000800 */
[----:B------:R-:W-:Y:S01]  /*0180*/  HFMA2 R165, -RZ, RZ, 0, 5.9604644775390625e-08 ;  /* 0x00000001ffa57431 */ /* 0x000fe200000001ff */
[----:B-1----:R-:W-:-:S07]  /*0190*/  MOV R81, UR8 ;  /* 0x0000000800517c02 */ /* 0x002fce0008000f00 */
.L_x_0:
[----:B------:R-:W2:Y:S02]  /*01a0*/  LDCU.64 UR8, c[0x0][0x8b0] ;  /* 0x00011600ff0877ac */ /* 0x000ea40008000a00 */
[----:B--2---:R-:W-:-:S04]  /*01b0*/  UISETP.NE.U32.AND UP0, UPT, UR8, URZ, UPT ;  /* 0x000000ff0800728c */ /* 0x004fc8000bf05070 */
[----:B------:R-:W-:-:S09]  /*01c0*/  UISETP.NE.AND.EX UP0, UPT, UR9, URZ, UPT, UP0 ;  /* 0x000000ff0900728c */ /* 0x000fd2000bf05300 */
[----:B------:R-:W-:Y:S05]  /*01d0*/  BRA.U UP0, `(.L_x_2) ;  /* 0x0000000100247547 */ /* 0x000fea000b800000 */
[----:B------:R-:W2:Y:S02]  /*01e0*/  LDCU.64 UR8, c[0x0][0x8a8] ;  /* 0x00011500ff0877ac */ /* 0x000ea40008000a00 */
[----:B--2---:R-:W-:-:S04]  /*01f0*/  UISETP.NE.U32.AND UP0, UPT, UR8, URZ, UPT ;  /* 0x000000ff0800728c */ /* 0x004fc8000bf05070 */
[----:B------:R-:W-:-:S09]  /*0200*/  UISETP.NE.AND.EX UP0, UPT, UR9, URZ, UPT, UP0 ;  /* 0x000000ff0900728c */ /* 0x000fd2000bf05300 */
[----:B------:R-:W-:Y:S05]  /*0210*/  BRA.U !UP0, `(.L_x_3) ;  /* 0x00000001080c7547 */ /* 0x000fea000b800000 */
[----:B------:R-:W2:Y:S02]  /*0220*/  LDC.64 R78, c[0x0][0x8a8] ;  /* 0x00022a00ff4e7b82 */ /* 0x000ea40000000a00 */
[----:B--2---:R2:W5:Y:S01]  /*0230*/  LDG.E R78, desc[UR40][R78.64] ;  /* 0x000000284e4e7981 */ /* 0x004562000c1e1900 */
[----:B------:R-:W-:Y:S05]  /*0240*/  BRA `(.L_x_2) ;  /* 0x0000000000087947 */ /* 0x000fea0003800000 */
.L_x_3:
[----:B------:R-:W2:Y:S02]  /*0250*/  LDCU UR8, c[0x0][0x8a0] ;  /* 0x00011400ff0877ac */ /* 0x000ea40008000800 */
[----:B--2---:R-:W-:Y:S02]  /*0260*/  MOV R78, UR8 ;  /* 0x00000008004e7c02 */ /* 0x004fe40008000f00 */
.L_x_2:
[----:B------:R-:W-:Y:S01]  /*0270*/  IMAD.U32 R0, RZ, RZ, UR10 ;  /* 0x0000000aff007e24 */ /* 0x000fe2000f8e00ff */
[----:B------:R-:W-:Y:S04]  /*0280*/  BSSY.RECONVERGENT B0, `(.L_x_4) ;  /* 0x000000c000007945 */ /* 0x000fe80003800200 */
[C---:B------:R-:W-:Y:S02]  /*0290*/  ISETP.NE.OR P2, PT, R0.reuse, 0x1, !P1 ;  /* 0x000000010000780c */ /* 0x040fe40004f45670 */
[----:B------:R-:W-:-:S11]  /*02a0*/  ISETP.NE.OR P0, PT, R0, 0x3, !P1 ;  /* 0x000000030000780c */ /* 0x000fd60004f05670 */
[----:B------:R-:W-:Y:S05]  /*02b0*/  @P2 BRA `(.L_x_5) ;  /* 0x0000000000202947 */ /* 0x000fea0003800000 */
[----:B------:R-:W3:Y:S02]  /*02c0*/  LDCU.64 UR8, c[0x0][0x348] ;  /* 0x00006900ff0877ac */ /* 0x000ee40008000a00 */
[----:B---3--:R-:W-:Y:S02]  /*02d0*/  UIADD3 UR12, UP1, UPT, UR8, 0x80, URZ ;  /* 0x00000080080c7890 */ /* 0x008fe4000ff3e0ff */
[----:B------:R-:W-:Y:S02]  /*02e0*/  UIADD3 UR8, UP0, UPT, UR8, 0x180, URZ ;  /* 0x0000018008087890 */ /* 0x000fe4000ff1e0ff */
[----:B------:R-:W-:Y:S02]  /*02f0*/  UIADD3.X UR13, UPT, UPT, URZ, UR9, URZ, UP1, !UPT ;  /* 0x00000009ff0d7290 */ /* 0x000fe40008ffe4ff */
[----:B------:R-:W-:-:S07]  /*0300*/  UIADD3.X UR9, UPT, UPT, URZ, UR9, URZ, UP0, !UPT ;  /* 0x00000009ff097290 */ /* 0x000fce00087fe4ff */
[----:B------:R3:W-:Y:S02]  /*0310*/  UTMACCTL.PF [UR12] ;  /* 0x000000000c0079b9 */ /* 0x0007e40008040000 */
[----:B------:R3:W-:Y:S02]  /*0320*/  UTMACCTL.PF [UR8] ;  /* 0x00000000080079b9 */ /* 0x0007e40008040000 */
[----:B---3--:R-:W-:Y:S01]  /*0330*/  NOP ;  /* 0x0000000000007918 */ /* 0x008fe20000000000 */
.L_x_5:
[----:B------:R-:W-:Y:S05]  /*0340*/  BSYNC.RECONVERGENT B0 ;  /* 0x0000000000007941 */ /* 0x000fea0003800200 */
.L_x_4:
[----:B------:R-:W-:Y:S04]  /*0350*/  BSSY.RECONVERGENT B0, `(.L_x_6) ;  /* 0x000000a000007945 */ /* 0x000fe80003800200 */
        /* <DEDUP_REMOVED lines=9> */
.L_x_7:
[----:B------:R-:W-:Y:S05]  /*03f0*/  BSYNC.RECONVERGENT B0 ;  /* 0x0000000000007941 */ /* 0x000fea0003800200 */
.L_x_6:
[----:B------:R-:W3:Y:S01]  /*0400*/  LDCU.64 UR8, c[0x0][0x888] ;  /* 0x00011100ff0877ac */ /* 0x000ee20008000a00 */
[----:B------:R-:W-:Y:S02]  /*0410*/  UISETP.EQ.U32.AND UP1, UPT, UR6, URZ, UPT ;  /* 0x000000ff0600728c */ /* 0x000fe4000bf22070 */
[----:B------:R-:W-:Y:S02]  /*0420*/  UPLOP3.LUT UP5, UPT, UPT, UPT, UPT, 0x80, 0x8 ;  /* 0x000000000008789c */ /* 0x000fe40003faf070 */
[----:B---3--:R-:W-:-:S04]  /*0430*/  UISETP.NE.U32.AND UP0, UPT, UR8, URZ, UPT ;  /* 0x000000ff0800728c */ /* 0x008fc8000bf05070 */
[----:B------:R-:W-:-:S04]  /*0440*/  UISETP.NE.AND.EX UP0, UPT, UR9, URZ, UPT, UP0 ;  /* 0x000000ff0900728c */ /* 0x000fc8000bf05300 */
[----:B------:R-:W-:-:S04]  /*0450*/  UISETP.EQ.OR.EX UP2, UPT, UR7, URZ, !UP0, UP1 ;  /* 0x000000ff0700728c */ /* 0x000fc8000c742710 */
[----:B------:R-:W-:-:S05]  /*0460*/  UP2UR UR44, UPR, URZ, 0x4 ;  /* 0x00000004ff2c7883 */ /* 0x000fca0008000000 */
[----:B------:R-:W-:Y:S07]  /*0470*/  BRA.U !UP2, `(.L_x_8) ;  /* 0x000000010a207547 */ /* 0x000fee000b800000 */
[----:B------:R-:W-:Y:S01]  /*0480*/  UISETP.NE.U32.AND UP2, UPT, UR6, URZ, UPT ;  /* 0x000000ff0600728c */ /* 0x000fe2000bf45070 */
[----:B-----5:R-:W-:Y:S01]  /*0490*/  FSETP.NEU.AND P0, PT, R81, RZ, PT ;  /* 0x000000ff5100720b */ /* 0x020fe20003f0d000 */
[----:B------:R-:W-:Y:S02]  /*04a0*/  USEL UR6, URZ, 0xffffffff, UP0 ;  /* 0xffffffffff067887 */ /* 0x000fe40008000000 */
[----:B------:R-:W-:-:S10]  /*04b0*/  UISETP.NE.AND.EX UP2, UPT, UR7, URZ, UPT, UP2 ;  /* 0x000000ff0700728c */ /* 0x000fd4000bf45320 */
[----:B------:R-:W-:Y:S01]  /*04c0*/  VOTEU.ANY UP1, P0 ;  /* 0x0000000000ff7886 */ /* 0x000fe20000020100 */
[----:B------:R-:W-:-:S04]  /*04d0*/  @!UP2 USEL UR6, URZ, 0xffffffff, UP1 ;  /* 0xffffffffff06a887 */ /* 0x000fc80008800000 */
[----:B------:R-:W-:-:S04]  /*04e0*/  ULOP3.LUT UR6, UR6, 0x1, URZ, 0xc0, !UPT ;  /* 0x0000000106067892 */ /* 0x000fc8000f8ec0ff */
[----:B------:R-:W-:-:S11]  /*04f0*/  UISETP.NE.U32.AND UP5, UPT, UR6, 0x1, UPT ;  /* 0x000000010600788c */ /* 0x000fd6000bfa5070 */
.L_x_8:
[----:B------:R-:W3:Y:S01]  /*0500*/  SHFL.IDX PT, R0, R169, RZ, 0x1f ;  /* 0x00001fffa9007589 */ /* 0x000ee200000e0000 */
[----:B------:R-:W-:-:S04]  /*0510*/  UISETP.NE.AND UP1, UPT, UR10, 0x2, UPT ;  /* 0x000000020a00788c */ /* 0x000fc8000bf25270 */
[----:B------:R-:W-:Y:S02]  /*0520*/  UISETP.EQ.AND UP2, UPT, UR5, URZ, !UP1 ;  /* 0x000000ff0500728c */ /* 0x000fe4000cf42270 */
[----:B------:R-:W-:-:S04]  /*0530*/  USEL UR7, URZ, 0x1, UP1 ;  /* 0x00000001ff077887 */ /* 0x000fc80008800000 */
[----:B------:R-:W-:Y:S02]  /*0540*/  PLOP3.LUT P5, PT, P1, PT, UP2, 0x80, 0x8 ;  /* 0x000000000008781c */ /* 0x000fe40000faf028 */
[----:B---3--:R-:W-:-:S13]  /*0550*/  ISETP.NE.AND P0, PT, R0, RZ, PT ;  /* 0x000000ff0000720c */ /* 0x008fda0003f05270 */
[----:B------:R-:W-:Y:S05]  /*0560*/  @P0 BRA `(.L_x_9) ;  /* 0x0000000400780947 */ /* 0x000fea0003800000 */
[----:B------:R-:W-:Y:S01]  /*0570*/  ELECT P0, URZ, PT ;  /* 0x0000000000ff782f */ /* 0x000fe20003800000 */
[----:B------:R-:W-:-:S12]  /*0580*/  BSSY.RECONVERGENT B0, `(.L_x_9) ;  /* 0x000005c000007945 */ /* 0x000fd80003800200 */
[----:B------:R-:W-:Y:S05]  /*0590*/  @!P0 BRA `(.L_x_10) ;  /* 0x0000000400688947 */ /* 0x000fea0003800000 */
[----:B------:R-:W-:Y:S01]  /*05a0*/  UMOV UR8, 0x400 ;  /* 0x0000040000087882 */ /* 0x000fe20000000000 */
[----:B------:R-:W-:Y:S01]  /*05b0*/  UMOV UR6, 0x1 ;  /* 0x0000000100067882 */ /* 0x000fe20000000000 */
[----:B------:R-:W-:Y:S02]  /*05c0*/  ULEA UR8, UR37, UR8, 0x18 ;  /* 0x0000000825087291 */ /* 0x000fe4000f8ec0ff */
[----:B------:R-:W-:-:S04]  /*05d0*/  UIADD3 UR12, UPT, UPT, -UR6, 0x100000, URZ ;  /* 0x00100000060c7890 */ /* 0x000fc8000fffe1ff */
[----:B------:R-:W-:Y:S02]  /*05e0*/  USHF.L.U32 UR13, UR12, 0xb, URZ ;  /* 0x0000000b0c0d7899 */ /* 0x000fe400080006ff */
[----:B------:R-:W-:Y:S01]  /*05f0*/  USHF.L.U32 UR12, UR12, 0x1, URZ ;  /* 0x000000010c0c7899 */ /* 0x000fe200080006ff */
[----:B------:R-:W3:Y:S11]  /*0600*/  FENCE.VIEW.ASYNC.S ;  /* 0x00000000000073c6 */ /* 0x000ef60000000000 */
[----:B---3--:R3:W4:Y:S01]  /*0610*/  SYNCS.EXCH.64 URZ, [UR8], UR12 ;  /* 0x0000000c08ff75b2 */ /* 0x0087220008000100 */
[----:B------:R3:W1:Y:S01]  /*0620*/  SYNCS.EXCH.64 URZ, [UR8+0x148], UR12 ;  /* 0x0001480c08ff75b2 */ /* 0x0006620008000100 */
        /* <DEDUP_REMOVED lines=79> */
[----:B------:R3:W1:Y:S02]  /*0b20*/  SYNCS.EXCH.64 URZ, [UR8+0x288], UR12 ;  /* 0x0002880c08ff75b2 */ /* 0x0006640008000100 */
[----:B---34-:R-:W-:Y:S01]  /*0b30*/  NOP ;  /* 0x0000000000007918 */ /* 0x018fe20000000000 */
.L_x_10:
[----:B------:R-:W-:Y:S05]  /*0b40*/  BSYNC.RECONVERGENT B0 ;  /* 0x0000000000007941 */ /* 0x000fea0003800200 */
.L_x_9:
[----:B------:R-:W3:Y:S01]  /*0b50*/  SHFL.IDX PT, R0, R169, RZ, 0x1f ;  /* 0x00001fffa9007589 */ /* 0x000ee200000e0000 */
[----:B------:R-:W-:Y:S01]  /*0b60*/  NOP ;  /* 0x0000000000007918 */ /* 0x000fe20000000000 */
[----:B---3--:R-:W-:-:S13]  /*0b70*/  ISETP.NE.AND P0, PT, R0, 0x1, PT ;  /* 0x000000010000780c */ /* 0x008fda0003f05270 */
[----:B------:R-:W-:Y:S05]  /*0b80*/  @P0 BRA `(.L_x_11) ;  /* 0x00000000003c0947 */ /* 0x000fea0003800000 */
[----:B------:R-:W-:Y:S01]  /*0b90*/  UMOV UR9, 0x400 ;  /* 0x0000040000097882 */ /* 0x000fe20000000000 */
[----:B------:R-:W-:Y:S01]  /*0ba0*/  UMOV UR8, 0x20 ;  /* 0x0000002000087882 */ /* 0x000fe20000000000 */
[----:B------:R-:W-:Y:S01]  /*0bb0*/  UMOV UR6, 0x80 ;  /* 0x0000008000067882 */ /* 0x000fe20000000000 */
[----:B------:R-:W-:Y:S02]  /*0bc0*/  ULEA UR9, UR37, UR9, 0x18 ;  /* 0x0000000925097291 */ /* 0x000fe4000f8ec0ff */
[----:B------:R-:W-:-:S04]  /*0bd0*/  UIADD3 UR12, UPT, UPT, -UR8, 0x100000, URZ ;  /* 0x00100000080c7890 */ /* 0x000fc8000fffe1ff */
[----:B------:R-:W-:Y:S02]  /*0be0*/  USHF.L.U32 UR13, UR12, 0xb, URZ ;  /* 0x0000000b0c0d7899 */ /* 0x000fe400080006ff */
[----:B------:R-:W-:Y:S02]  /*0bf0*/  USHF.L.U32 UR12, UR12, 0x1, URZ ;  /* 0x000000010c0c7899 */ /* 0x000fe400080006ff */
[----:B------:R-:W-:-:S04]  /*0c00*/  UIADD3 UR14, UPT, UPT, -UR6, 0x100000, URZ ;  /* 0x00100000060e7890 */ /* 0x000fc8000fffe1ff */
[----:B------:R-:W-:Y:S02]  /*0c10*/  USHF.L.U32 UR15, UR14, 0xb, URZ ;  /* 0x0000000b0e0f7899 */ /* 0x000fe400080006ff */
[----:B------:R-:W-:Y:S01]  /*0c20*/  USHF.L.U32 UR14, UR14, 0x1, URZ ;  /* 0x000000010e0e7899 */ /* 0x000fe200080006ff */
[----:B------:R-:W-:Y:S01]  /*0c30*/  ELECT P0, URZ, PT ;  /* 0x0000000000ff782f */ /* 0x000fe20003800000 */
[----:B------:R-:W3:Y:S02]  /*0c40*/  FENCE.VIEW.ASYNC.S ;  /* 0x00000000000073c6 */ /* 0x000ee40000000000 */
[----:B---3--:R3:W4:Y:S08]  /*0c50*/  SYNCS.EXCH.64 URZ, [UR9+0x290], UR12 ;  /* 0x0002900c09ff75b2 */ /* 0x0087300008000100 */
[----:B------:R3:W1:Y:S01]  /*0c60*/  SYNCS.EXCH.64 URZ, [UR9+0x298], UR14 ;  /* 0x0002980e09ff75b2 */ /* 0x0006620008000100 */
[----:B------:R-:W-:Y:S01]  /*0c70*/  NOP ;  /* 0x0000000000007918 */ /* 0x000fe20000000000 */
.L_x_11:
[----:B------:R-:W2:Y:S01]  /*0c80*/  SHFL.IDX PT, R0, R169, RZ, 0x1f ;  /* 0x00001fffa9007589 */ /* 0x000ea200000e0000 */
[----:B------:R-:W-:Y:S01]  /*0c90*/  NOP ;  /* 0x0000000000007918 */ /* 0x000fe20000000000 */
[----:B--2---:R-:W-:-:S13]  /*0ca0*/  ISETP.NE.AND P0, PT, R0, 0x3, PT ;  /* 0x000000030000780c */ /* 0x004fda0003f05270 */
[----:B------:R-:W-:Y:S05]  /*0cb0*/  @P0 BRA `(.L_x_12) ;  /* 0x00000000002c0947 */ /* 0x000fea0003800000 */
[----:B------:R-:W-:Y:S01]  /*0cc0*/  UMOV UR8, 0x400 ;  /* 0x0000040000087882 */ /* 0x000fe20000000000 */
[----:B------:R-:W-:Y:S01]  /*0cd0*/  UMOV UR6, 0x20 ;  /* 0x0000002000067882 */ /* 0x000fe20000000000 */
[----:B------:R-:W-:Y:S02]  /*0ce0*/  ULEA UR8, UR37, UR8, 0x18 ;  /* 0x0000000825087291 */ /* 0x000fe4000f8ec0ff */
[----:B---3--:R-:W-:-:S04]  /*0cf0*/  UIADD3 UR12, UPT, UPT, -UR6, 0x100000, URZ ;  /* 0x00100000060c7890 */ /* 0x008fc8000fffe1ff */
[----:B------:R-:W-:Y:S02]  /*0d00*/  USHF.L.U32 UR13, UR12, 0xb, URZ ;  /* 0x0000000b0c0d7899 */ /* 0x000fe400080006ff */
[----:B------:R-:W-:Y:S01]  /*0d10*/  USHF.L.U32 UR12, UR12, 0x1, URZ ;  /* 0x000000010c0c7899 */ /* 0x000fe200080006ff */
[----:B------:R-:W-:Y:S01]  /*0d20*/  ELECT P0, URZ, PT ;  /* 0x0000000000ff782f */ /* 0x000fe20003800000 */
[----:B------:R-:W2:Y:S10]  /*0d30*/  FENCE.VIEW.ASYNC.S ;  /* 0x00000000000073c6 */ /* 0x000eb40000000000 */
[----:B--2---:R2:W3:Y:S01]  /*0d40*/  SYNCS.EXCH.64 URZ, [UR8+0x2a0], UR12 ;  /* 0x0002a00c08ff75b2 */ /* 0x0044e20008000100 */
[----:B------:R2:W1:Y:S01]  /*0d50*/  SYNCS.EXCH.64 URZ, [UR8+0x2a8], UR12 ;  /* 0x0002a80c08ff75b2 */ /* 0x0004620008000100 */
[----:B------:R-:W-:Y:S01]  /*0d60*/  NOP ;  /* 0x0000000000007918 */ /* 0x000fe20000000000 */
.L_x_12:
[----:B------:R-:W4:Y:S01]  /*0d70*/  SHFL.IDX PT, R0, R169, RZ, 0x1f ;  /* 0x00001fffa9007589 */ /* 0x000f2200000e0000 */
[----:B------:R-:W-:Y:S01]  /*0d80*/  NOP ;  /* 0x0000000000007918 */ /* 0x000fe20000000000 */
[----:B----4-:R-:W-:-:S13]  /*0d90*/  ISETP.NE.AND P0, PT, R0, 0x4, PT ;  /* 0x000000040000780c */ /* 0x010fda0003f05270 */
[----:B------:R-:W-:Y:S05]  /*0da0*/  @P0 BRA `(.L_x_13) ;  /* 0x0000000000480947 */ /* 0x000fea0003800000 */
[----:B---3--:R-:W-:Y:S01]  /*0db0*/  UMOV UR9, 0x1e0 ;  /* 0x000001e000097882 */ /* 0x008fe20000000000 */
[----:B--2---:R-:W-:Y:S01]  /*0dc0*/  UMOV UR8, 0x400 ;  /* 0x0000040000087882 */ /* 0x004fe20000000000 */
[----:B------:R-:W-:Y:S01]  /*0dd0*/  USEL UR9, UR9, 0x1a0, UP5 ;  /* 0x000001a009097887 */ /* 0x000fe2000a800000 */
        /* <DEDUP_REMOVED lines=9> */
[----:B------:R-:W2:Y:S02]  /*0e70*/  FENCE.VIEW.ASYNC.S ;  /* 0x00000000000073c6 */ /* 0x000ea40000000000 */
[----:B--2---:R4:W2:Y:S08]  /*0e80*/  SYNCS.EXCH.64 URZ, [UR8+0x2b0], UR12 ;  /* 0x0002b00c08ff75b2 */ /* 0x0048b00008000100 */
[----:B------:R4:W3:Y:S01]  /*0e90*/  SYNCS.EXCH.64 URZ, [UR8+0x2c0], UR14 ;  /* 0x0002c00e08ff75b2 */ /* 0x0008e20008000100 */
[----:B------:R4:W1:Y:S01]  /*0ea0*/  SYNCS.EXCH.64 URZ, [UR8+0x2b8], UR12 ;  /* 0x0002b80c08ff75b2 */ /* 0x0008620008000100 */
[----:B------:R4:W1:Y:S02]  /*0eb0*/  SYNCS.EXCH.64 URZ, [UR8+0x2c8], UR14 ;  /* 0x0002c80e08ff75b2 */ /* 0x0008640008000100 */
[----:B----4-:R-:W-:Y:S01]  /*0ec0*/  NOP ;  /* 0x0000000000007918 */ /* 0x010fe20000000000 */
.L_x_13:
[----:B------:R-:W4:Y:S01]  /*0ed0*/  SHFL.IDX PT, R0, R169, RZ, 0x1f ;  /* 0x00001fffa9007589 */ /* 0x000f2200000e0000 */
[----:B------:R-:W-:Y:S01]  /*0ee0*/  NOP ;  /* 0x0000000000007918 */ /* 0x000fe20000000000 */
[----:B----4-:R-:W-:-:S13]  /*0ef0*/  ISETP.NE.AND P0, PT, R0, 0x5, PT ;  /* 0x000000050000780c */ /* 0x010fda0003f05270 */
[----:B------:R-:W-:Y:S05]  /*0f00*/  @P0 BRA `(.L_x_14) ;  /* 0x0000000000540947 */ /* 0x000fea0003800000 */
[----:B---3--:R-:W-:Y:S01]  /*0f10*/  UMOV UR9, 0x400 ;  /* 0x0000040000097882 */ /* 0x008fe20000000000 */
[----:B--2---:R-:W-:Y:S01]  /*0f20*/  UMOV UR8, 0x1 ;  /* 0x0000000100087882 */ /* 0x004fe20000000000 */
        /* <DEDUP_REMOVED lines=13> */
[----:B------:R4:W1:Y:S01]  /*1000*/  SYNCS.EXCH.64 URZ, [UR9+0x2f8], UR14 ;  /* 0x0002f80e09ff75b2 */ /* 0x0008620008000100 */
[----:B------:R4:W1:Y:S01]  /*1010*/  SYNCS.EXCH.64 URZ, [UR9+0x2e0], UR12 ;  /* 0x0002e00c09ff75b2 */ /* 0x0008620008000100 */
[----:B------:R4:W1:Y:S01]  /*1020*/  SYNCS.EXCH.64 URZ, [UR9+0x300], UR14 ;  /* 0x0003000e09ff75b2 */ /* 0x0008620008000100 */
[----:B------:R4:W1:Y:S01]  /*1030*/  SYNCS.EXCH.64 URZ, [UR9+0x2e8], UR12 ;  /* 0x0002e80c09ff75b2 */ /* 0x0008620008000100 */
[----:B------:R4:W1:Y:S02]  /*1040*/  SYNCS.EXCH.64 URZ, [UR9+0x308], UR14 ;  /* 0x0003080e09ff75b2 */ /* 0x0008640008000100 */
[----:B----4-:R-:W-:Y:S01]  /*1050*/  NOP ;  /* 0x0000000000007918 */ /* 0x010fe20000000000 */
.L_x_14:
[----:B------:R-:W4:Y:S01]  /*1060*/  SHFL.IDX PT, R0, R169, RZ, 0x1f ;  /* 0x00001fffa9007589 */ /* 0x000f2200000e0000 */
[----:B------:R-:W-:Y:S01]  /*1070*/  ISETP.NE.OR P1, PT, RZ, UR10, !P1 ;  /* 0x0000000aff007c0c */ /* 0x000fe2000cf25670 */
[----:B------:R-:W-:Y:S01]  /*1080*/  NOP ;  /* 0x0000000000007918 */ /* 0x000fe20000000000 */
[----:B----4-:R-:W-:-:S13]  /*1090*/  ISETP.NE.AND P0, PT, R0, 0x3, PT ;  /* 0x000000030000780c */ /* 0x010fda0003f05270 */
[----:B------:R-:W-:Y:S05]  /*10a0*/  @P0 BRA `(.L_x_15) ;  /* 0x0000000000340947 */ /* 0x000fea0003800000 */
[----:B--2---:R-:W-:Y:S01]  /*10b0*/  UMOV UR8, 0x400 ;  /* 0x0000040000087882 */ /* 0x004fe20000000000 */
[----:B------:R-:W-:Y:S01]  /*10c0*/  UMOV UR6, 0x20 ;  /* 0x0000002000067882 */ /* 0x000fe20000000000 */
[----:B------:R-:W-:Y:S02]  /*10d0*/  ULEA UR8, UR37, UR8, 0x18 ;  /* 0x0000000825087291 */ /* 0x000fe4000f8ec0ff */
[----:B---3--:R-:W-:-:S04]  /*10e0*/  UIADD3 UR12, UPT, UPT, -UR6, 0x100000, URZ ;  /* 0x00100000060c7890 */ /* 0x008fc8000fffe1ff */
[----:B------:R-:W-:Y:S02]  /*10f0*/  USHF.L.U32 UR13, UR12, 0xb, URZ ;  /* 0x0000000b0c0d7899 */ /* 0x000fe400080006ff */
[----:B------:R-:W-:Y:S01]  /*1100*/  USHF.L.U32 UR12, UR12, 0x1, URZ ;  /* 0x000000010c0c7899 */ /* 0x000fe200080006ff */
[----:B------:R-:W-:Y:S01]  /*1110*/  ELECT P0, URZ, PT ;  /* 0x0000000000ff782f */ /* 0x000fe20003800000 */
[----:B------:R-:W2:Y:S10]  /*1120*/  FENCE.VIEW.ASYNC.S ;  /* 0x00000000000073c6 */ /* 0x000eb40000000000 */
[----:B--2---:R4:W2:Y:S01]  /*1130*/  SYNCS.EXCH.64 URZ, [UR8+0x310], UR12 ;  /* 0x0003100c08ff75b2 */ /* 0x0048a20008000100 */
[----:B------:R4:W3:Y:S01]  /*1140*/  SYNCS.EXCH.64 URZ, [UR8+0x320], UR12 ;  /* 0x0003200c08ff75b2 */ /* 0x0008e20008000100 */
[----:B------:R4:W1:Y:S01]  /*1150*/  SYNCS.EXCH.64 URZ, [UR8+0x318], UR12 ;  /* 0x0003180c08ff75b2 */ /* 0x0008620008000100 */
[----:B------:R4:W1:Y:S02]  /*1160*/  SYNCS.EXCH.64 URZ, [UR8+0x328], UR12 ;  /* 0x0003280c08ff75b2 */ /* 0x0008640008000100 */
[----:B----4-:R-:W-:Y:S01]  /*1170*/  NOP ;  /* 0x0000000000007918 */ /* 0x010fe20000000000 */
.L_x_15:
[----:B------:R-:W-:Y:S01]  /*1180*/  VOTEU.ALL UP1, P1 ;  /* 0x0000000000ff7886 */ /* 0x000fe20000820000 */
[----:B--2---:R-:W2:Y:S01]  /*1190*/  LDCU UR8, c[0x0][0x36c] ;  /* 0x00006d80ff0877ac */ /* 0x004ea20008000800 */
[----:B------:R-:W-:Y:S01]  /*11a0*/  NOP ;  /* 0x0000000000007918 */ /* 0x000fe20000000000 */
[----:B------:R-:W-:Y:S01]  /*11b0*/  LOP3.LUT R10, R166, 0x1f, RZ, 0xc0, !PT ;  /* 0x0000001fa60a7812 */ /* 0x000fe200078ec0ff */
[----:B---3--:R-:W-:Y:S01]  /*11c0*/  UMOV UR12, 0x20 ;  /* 0x00000020000c7882 */ /* 0x008fe20000000000 */
[----:B------:R-:W-:Y:S01]  /*11d0*/  @!UP1 UMOV UR6, 0x400 ;  /* 0x0000040000069882 */ /* 0x000fe20000000000 */
[----:B------:R-:W-:-:S04]  /*11e0*/  @!UP1 UIADD3 UR12, UPT, UPT, -UR12, 0x100000, URZ ;  /* 0x001000000c0c9890 */ /* 0x000fc8000fffe1ff */
[----:B------:R-:W-:Y:S02]  /*11f0*/  @!UP1 USHF.L.U32 UR13, UR12, 0xb, URZ ;  /* 0x0000000b0c0d9899 */ /* 0x000fe400080006ff */
[----:B------:R-:W-:Y:S02]  /*1200*/  @!UP1 USHF.L.U32 UR12, UR12, 0x1, URZ ;  /* 0x000000010c0c9899 */ /* 0x000fe400080006ff */
[----:B------:R-:W-:Y:S01]  /*1210*/  @!UP1 ULEA UR6, UR37, UR6, 0x18 ;  /* 0x0000000625069291 */ /* 0x000fe2000f8ec0ff */
[----:B------:R-:W-:Y:S01]  /*1220*/  VOTEU.ALL UP1, P1 ;  /* 0x0000000000ff7886 */ /* 0x000fe20000820000 */
[----:B------:R-:W-:Y:S01]  /*1230*/  UISETP.NE.AND UP4, UPT, UR10, URZ, UPT ;  /* 0x000000ff0a00728c */ /* 0x000fe2000bf85270 */
[----:B------:R-:W3:Y:S09]  /*1240*/  FENCE.VIEW.ASYNC.S ;  /* 0x00000000000073c6 */ /* 0x000ef20000000000 */
[----:B---3--:R3:W4:Y:S01]  /*1250*/  @!UP1 SYNCS.EXCH.64 URZ, [UR6+0x330], UR12 ;  /* 0x0003300c06ff95b2 */ /* 0x0087220008000100 */
[----:B--2---:R-:W-:-:S09]  /*1260*/  UISETP.EQ.U32.AND UP1, UPT, UR8, 0x1, UPT ;  /* 0x000000010800788c */ /* 0x004fd2000bf22070 */
[----:B------:R-:W-:Y:S05]  /*1270*/  BRA.U !UP1, `(.L_x_16) ;  /* 0x0000000109087547 */ /* 0x000fea000b800000 */
[----:B-1--4-:R-:W-:Y:S01]  /*1280*/  UCGABAR_ARV ;  /* 0x00000000000079c7 */ /* 0x012fe20008000000 */
[----:B------:R-:W-:Y:S05]  /*1290*/  BRA `(.L_x_17) ;  /* 0x0000000000047947 */ /* 0x000fea0003800000 */
.L_x_16:
[----:B-1--4-:R-:W-:Y:S01]  /*12a0*/  NOP ;  /* 0x0000000000007918 */ /* 0x012fe20000000000 */
.L_x_17:
[----:B------:R-:W1:Y:S01]  /*12b0*/  S2R R164, SR_CTAID.Y ;  /* 0x0000000000a47919 */ /* 0x000e620000002600 */
[----:B------:R-:W-:-:S05]  /*12c0*/  CS2R.32 R155, SR_CgaSize ;  /* 0x00000000009b7805 */ /* 0x000fca0000008a00 */
[----:B------:R-:W-:-:S05]  /*12d0*/  IMAD R155, R155, -0xa0, RZ ;  /* 0xffffff609b9b7824 */ /* 0x000fca00078e02ff */
[----:B---3--:R-:W-:-:S14]  /*12e0*/  R2UR UR6, R155 ;  /* 0x000000009b0672ca */ /* 0x008fdc00000e0000 */
[----:B------:R-:W2:Y:S01]  /*12f0*/  LDCU UR6, c[0x0][UR6+0x2b4] ;  /* 0x00005680060677ac */ /* 0x000ea20008000800 */
[----:B------:R-:W-:-:S05]  /*1300*/  CS2R.32 R0, SR_CgaSize ;  /* 0x0000000000007805 */ /* 0x000fca0000008a00 */
[----:B------:R-:W-:-:S06]  /*1310*/  IMAD R0, R0, -0xa0, RZ ;  /* 0xffffff6000007824 */ /* 0x000fcc00078e02ff */
[----:B------:R-:W3:Y:S01]  /*1320*/  LDC R0, c[0x0][R0+0x2a4] ;  /* 0x0000a90000007b82 */ /* 0x000ee20000000800 */
[----:B------:R-:W-:Y:S01]  /*1330*/  PRMT R8, RZ, 0x7610, R8 ;  /* 0x00007610ff087816 */ /* 0x000fe20000000008 */
[----:B------:R-:W4:Y:S01]  /*1340*/  S2R R11, SR_CTAID.X ;  /* 0x00000000000b7919 */ /* 0x000f220000002500 */
[----:B------:R-:W-:-:S05]  /*1350*/  CS2R.32 R155, SR_CgaSize ;  /* 0x00000000009b7805 */ /* 0x000fca0000008a00 */
[----:B------:R-:W-:-:S05]  /*1360*/  IMAD R155, R155, -0xa0, RZ ;  /* 0xffffff609b9b7824 */ /* 0x000fca00078e02ff */
[----:B------:R-:W-:-:S14]  /*1370*/  R2UR UR8, R155 ;  /* 0x000000009b0872ca */ /* 0x000fdc00000e0000 */
[----:B------:R-:W3:Y:S01]  /*1380*/  LDCU UR8, c[0x0][UR8+0x2b0] ;  /* 0x00005600080877ac */ /* 0x000ee20008000800 */
[----:B------:R-:W-:Y:S01]  /*1390*/  UISETP.NE.AND UP2, UPT, UR10, 0x2, UPT ;  /* 0x000000020a00788c */ /* 0x000fe2000bf45270 */
[----:B------:R-:W2:Y:S01]  /*13a0*/  LDC R9, c[0x0][0xb24] ;  /* 0x0002c900ff097b82 */ /* 0x000ea20000000800 */
[----:B------:R-:W-:-:S05]  /*13b0*/  CS2R.32 R2, SR_CgaSize ;  /* 0x0000000000027805 */ /* 0x000fca0000008a00 */
[----:B------:R-:W-:-:S06]  /*13c0*/  IMAD R2, R2, -0xa0, RZ ;  /* 0xffffff6002027824 */ /* 0x000fcc00078e02ff */
[----:B------:R-:W3:Y:S08]  /*13d0*/  LDC R2, c[0x0][R2+0x2a0] ;  /* 0x0000a80002027b82 */ /* 0x000ef00000000800 */
[----:B------:R-:W3:Y:S01]  /*13e0*/  LDC R72, c[0x0][0xb24] ;  /* 0x0002c900ff487b82 */ /* 0x000ee20000000800 */
[----:B-1----:R-:W-:-:S07]  /*13f0*/  I2FP.F32.U32 R3, R164 ;  /* 0x000000a400037245 */ /* 0x002fce0000201000 */
[----:B------:R-:W1:Y:S01]  /*1400*/  S2UR UR36, SR_CTAID.Z ;  /* 0x00000000002479c3 */ /* 0x000e620000002700 */
[----:B--2---:R-:W-:Y:S01]  /*1410*/  ISETP.GE.AND P0, PT, R9, 0x1, PT ;  /* 0x000000010900780c */ /* 0x004fe20003f06270 */
[----:B----4-:R-:W-:Y:S01]  /*1420*/  IMAD.MOV.U32 R155, RZ, RZ, R11 ;  /* 0x000000ffff9b7224 */ /* 0x010fe200078e000b */
[----:B------:R-:W-:Y:S01]  /*1430*/  I2FP.F32.U32 R4, R11 ;  /* 0x0000000b00047245 */ /* 0x000fe20000201000 */
[----:B------:R-:W-:Y:S01]  /*1440*/  FMUL R3, R3, UR6 ;  /* 0x0000000603037c20 */ /* 0x000fe20008400000 */
[----:B------:R-:W2:Y:S03]  /*1450*/  LDCU UR6, c[0x0][0xb30] ;  /* 0x00016600ff0677ac */ /* 0x000ea60008000800 */
[----:B---3--:R-:W-:Y:S01]  /*1460*/  FMUL R4, R4, UR8 ;  /* 0x0000000804047c20 */ /* 0x008fe20008400000 */
[----:B------:R-:W3:Y:S08]  /*1470*/  F2I.U32.TRUNC.NTZ R143, R3 ;  /* 0x00000003008f7305 */ /* 0x000ef0000020f000 */
[----:B------:R-:W4:Y:S01]  /*1480*/  F2I.U32.TRUNC.NTZ R154, R4 ;  /* 0x00000004009a7305 */ /* 0x000f22000020f000 */
[----:B--2---:R-:W-:Y:S01]  /*1490*/  UISETP.NE.AND UP3, UPT, UR6, 0x1, UPT ;  /* 0x000000010600788c */ /* 0x004fe2000bf65270 */
[----:B---3--:R-:W-:-:S05]  /*14a0*/  IADD3 R143, PT, PT, -R143, RZ, RZ ;  /* 0x000000ff8f8f7210 */ /* 0x008fca0007ffe1ff */
[----:B------:R-:W-:Y:S01]  /*14b0*/  IMAD R143, R0, R143, R164 ;  /* 0x0000008f008f7224 */ /* 0x000fe200078e02a4 */
[----:B------:R-:W-:Y:S01]  /*14c0*/  PRMT R0, RZ, 0x7610, R0 ;  /* 0x00007610ff007816 */ /* 0x000fe20000000000 */
[----:B----4-:R-:W-:-:S04]  /*14d0*/  IMAD.MOV R154, RZ, RZ, -R154 ;  /* 0x000000ffff9a7224 */ /* 0x010fc800078e0a9a */
[----:B------:R-:W-:Y:S01]  /*14e0*/  IMAD R154, R2, R154, R11 ;  /* 0x0000009a029a7224 */ /* 0x000fe200078e020b */
[----:B-1----:R-:W-:Y:S06]  /*14f0*/  BRA.U UP4, `(.L_x_18) ;  /* 0x0000000104247547 */ /* 0x002fec000b800000 */
[----:B------:R-:W-:Y:S01]  /*1500*/  ISETP.NE.AND P1, PT, R143, RZ, PT ;  /* 0x000000ff8f00720c */ /* 0x000fe20003f25270 */
[----:B------:R-:W-:Y:S01]  /*1510*/  IMAD.MOV.U32 R0, RZ, RZ, 0x3 ;  /* 0x00000003ff007424 */ /* 0x000fe200078e00ff */
[C---:B------:R-:W-:Y:S02]  /*1520*/  LOP3.LUT R3, R154.reuse, 0xfffffffe, RZ, 0xc0, !PT ;  /* 0xfffffffe9a037812 */ /* 0x040fe400078ec0ff */
[----:B------:R-:W-:Y:S02]  /*1530*/  ISETP.LT.U32.OR P1, PT, R154, 0x2, !P1 ;  /* 0x000000029a00780c */ /* 0x000fe40004f21470 */
[----:B------:R-:W-:Y:S02]  /*1540*/  SHF.L.U32 R0, R0, R3, RZ ;  /* 0x0000000300007219 */ /* 0x000fe400000006ff */
[----:B------:R-:W-:Y:S02]  /*1550*/  SEL R5, RZ, 0x1, !P1 ;  /* 0x00000001ff057807 */ /* 0x000fe40004800000 */
[----:B------:R-:W-:-:S05]  /*1560*/  SEL R2, RZ, 0x2, !P1 ;  /* 0x00000002ff027807 */ /* 0x000fca0004800000 */
[----:B------:R-:W-:-:S05]  /*1570*/  IMAD.IADD R2, R5, 0x1, R2 ;  /* 0x0000000105027824 */ /* 0x000fca00078e0202 */
[----:B------:R-:W-:Y:S02]  /*1580*/  PRMT R8, R2, 0x7610, R8 ;  /* 0x0000761002087816 */ /* 0x000fe40000000008 */
.L_x_18:
[----:B------:R-:W-:Y:S05]  /*1590*/  @!P0 BRA `(.L_x_19) ;  /* 0x0000000000b88947 */ /* 0x000fea0003800000 */
[----:B------:R-:W1:Y:S01]  /*15a0*/  LDC.64 R4, c[0x0][0xb18] ;  /* 0x0002c600ff047b82 */ /* 0x000e620000000a00 */
[----:B------:R-:W-:-:S07]  /*15b0*/  ISETP.NE.AND P0, PT, R9, 0x1, PT ;  /* 0x000000010900780c */ /* 0x000fce0003f05270 */
[----:B------:R-:W2:Y:S08]  /*15c0*/  LDC R14, c[0x0][0xb0c] ;  /* 0x0002c300ff0e7b82 */ /* 0x000eb00000000800 */
[----:B------:R-:W3:Y:S08]  /*15d0*/  LDC R13, c[0x0][0x370] ;  /* 0x0000dc00ff0d7b82 */ /* 0x000ef00000000800 */
[----:B------:R-:W4:Y:S01]  /*15e0*/  LDC R16, c[0x0][0x374] ;  /* 0x0000dd00ff107b82 */ /* 0x000f220000000800 */
[----:B-1----:R-:W-:-:S07]  /*15f0*/  ISETP.NE.AND P1, PT, R4, 0x1, PT ;  /* 0x000000010400780c */ /* 0x002fce0003f25270 */
[----:B------:R-:W3:Y:S01]  /*1600*/  LDC.64 R6, c[0x0][0xb10] ;  /* 0x0002c400ff067b82 */ /* 0x000ee20000000a00 */
[----:B--2---:R-:W-:-:S07]  /*1610*/  ISETP.NE.AND P2, PT, R14, 0x1, PT ;  /* 0x000000010e00780c */ /* 0x004fce0003f45270 */
[----:B------:R-:W1:Y:S08]  /*1620*/  LDC R12, c[0x0][0xb20] ;  /* 0x0002c800ff0c7b82 */ /* 0x000e700000000800 */
[----:B------:R-:W2:Y:S01]  /*1630*/  LDC.64 R2, c[0x0][0xb28] ;  /* 0x0002ca00ff027b82 */ /* 0x000ea20000000a00 */
[----:B----4-:R-:W-:-:S04]  /*1640*/  IMAD.HI.U32 R15, R16, R5, RZ ;  /* 0x00000005100f7227 */ /* 0x010fc800078e00ff */
[----:B------:R-:W-:-:S04]  /*1650*/  IMAD.HI.U32 R5, R164, R5, RZ ;  /* 0x00000005a4057227 */ /* 0x000fc800078e00ff */
[----:B---3--:R-:W-:-:S04]  /*1660*/  IMAD.HI.U32 R18, R13, R6, RZ ;  /* 0x000000060d127227 */ /* 0x008fc800078e00ff */
[C---:B------:R-:W-:Y:S01]  /*1670*/  IMAD.HI.U32 R20, R11.reuse, R6, RZ ;  /* 0x000000060b147227 */ /* 0x040fe200078e00ff */
[-C--:B------:R-:W-:Y:S02]  /*1680*/  @P2 SHF.R.U32.HI R13, RZ, R7.reuse, R18 ;  /* 0x00000007ff0d2219 */ /* 0x080fe40000011612 */
[-C--:B-1----:R-:W-:Y:S02]  /*1690*/  @P1 SHF.R.U32.HI R16, RZ, R12.reuse, R15 ;  /* 0x0000000cff101219 */ /* 0x082fe4000001160f */
[----:B------:R-:W-:Y:S02]  /*16a0*/  SHF.R.U32.HI R5, RZ, R12, R5 ;  /* 0x0000000cff057219 */ /* 0x000fe40000011605 */
[----:B------:R-:W-:Y:S02]  /*16b0*/  SHF.R.U32.HI R20, RZ, R7, R20 ;  /* 0x00000007ff147219 */ /* 0x000fe40000011614 */
[----:B------:R-:W-:Y:S01]  /*16c0*/  SEL R5, R164, R5, !P1 ;  /* 0x00000005a4057207 */ /* 0x000fe20004800000 */
[----:B--2---:R-:W-:Y:S01]  /*16d0*/  IMAD.HI.U32 R18, R16, R2, RZ ;  /* 0x0000000210127227 */ /* 0x004fe200078e00ff */
[----:B------:R-:W-:-:S02]  /*16e0*/  SEL R155, R11, R20, !P2 ;  /* 0x000000140b9b7207 */ /* 0x000fc40005000000 */
[----:B------:R-:W-:Y:S01]  /*16f0*/  IADD3 R7, PT, PT, -R5, RZ, RZ ;  /* 0x000000ff05077210 */ /* 0x000fe20007ffe1ff */
[----:B------:R-:W-:Y:S01]  /*1700*/  IMAD.HI.U32 R6, R13, R2, RZ ;  /* 0x000000020d067227 */ /* 0x000fe200078e00ff */
[----:B------:R-:W-:-:S03]  /*1710*/  @P0 SHF.R.U32.HI R16, RZ, R3, R18 ;  /* 0x00000003ff100219 */ /* 0x000fc60000011612 */
[----:B------:R-:W-:Y:S01]  /*1720*/  IMAD R7, R4, R7, R164 ;  /* 0x0000000704077224 */ /* 0x000fe200078e02a4 */
[----:B------:R-:W-:Y:S01]  /*1730*/  @P0 SHF.R.U32.HI R13, RZ, R3, R6 ;  /* 0x00000003ff0d0219 */ /* 0x000fe20000011606 */
[----:B------:R-:W-:-:S04]  /*1740*/  IMAD R16, R16, R9, RZ ;  /* 0x0000000910107224 */ /* 0x000fc800078e02ff */
[----:B------:R-:W-:Y:S01]  /*1750*/  IMAD R6, R13, R9, RZ ;  /* 0x000000090d067224 */ /* 0x000fe200078e02ff */
[----:B------:R-:W-:-:S04]  /*1760*/  ISETP.GE.AND P1, PT, R5, R16, PT ;  /* 0x000000100500720c */ /* 0x000fc80003f26270 */
[----:B------:R-:W-:Y:S01]  /*1770*/  ISETP.GE.OR P1, PT, R155, R6, P1 ;  /* 0x000000069b00720c */ /* 0x000fe20000f26670 */
[----:B------:R-:W-:-:S05]  /*1780*/  IMAD.HI.U32 R6, R5, R2, RZ ;  /* 0x0000000205067227 */ /* 0x000fca00078e00ff */
[----:B------:R-:W-:-:S04]  /*1790*/  SHF.R.U32.HI R6, RZ, R3, R6 ;  /* 0x00000003ff067219 */ /* 0x000fc80000011606 */
[----:B------:R-:W-:-:S03]  /*17a0*/  SEL R6, R5, R6, !P0 ;  /* 0x0000000605067207 */ /* 0x000fc60004000000 */
[----:B------:R-:W-:Y:S01]  /*17b0*/  @!P1 IMAD.HI.U32 R12, R155, R2, RZ ;  /* 0x000000029b0c9227 */ /* 0x000fe200078e00ff */
[----:B------:R-:W-:-:S04]  /*17c0*/  IADD3 R2, PT, PT, -R6, RZ, RZ ;  /* 0x000000ff06027210 */ /* 0x000fc80007ffe1ff */
[----:B------:R-:W-:Y:S01]  /*17d0*/  @!P1 SHF.R.U32.HI R12, RZ, R3, R12 ;  /* 0x00000003ff0c9219 */ /* 0x000fe2000001160c */
[----:B------:R-:W-:-:S03]  /*17e0*/  IMAD R2, R9, R2, R5 ;  /* 0x0000000209027224 */ /* 0x000fc600078e0205 */
[----:B------:R-:W-:-:S05]  /*17f0*/  @!P1 SEL R3, R155, R12, !P0 ;  /* 0x0000000c9b039207 */ /* 0x000fca0004000000 */
[--C-:B------:R-:W-:Y:S02]  /*1800*/  @!P1 IMAD.IADD R6, R6, 0x1, -R3.reuse ;  /* 0x0000000106069824 */ /* 0x100fe400078e0a03 */
[----:B------:R-:W-:Y:S01]  /*1810*/  @!P1 IMAD R3, R2, R13, R3 ;  /* 0x0000000d02039224 */ /* 0x000fe200078e0203 */
[----:B------:R-:W-:Y:S01]  /*1820*/  IADD3 R2, PT, PT, -R155, RZ, RZ ;  /* 0x000000ff9b027210 */ /* 0x000fe20007ffe1ff */
[----:B------:R-:W-:Y:S02]  /*1830*/  @!P1 IMAD R5, R6, R9, R155 ;  /* 0x0000000906059224 */ /* 0x000fe400078e029b */
[----:B------:R-:W-:Y:S02]  /*1840*/  @!P1 IMAD.MOV.U32 R155, RZ, RZ, R3 ;  /* 0x000000ffff9b9224 */ /* 0x000fe400078e0003 */
[----:B------:R-:W-:Y:S02]  /*1850*/  IMAD R2, R14, R2, R11 ;  /* 0x000000020e027224 */ /* 0x000fe400078e020b */
[----:B------:R-:W-:-:S02]  /*1860*/  IMAD R164, R5, R4, R7 ;  /* 0x0000000405a47224 */ /* 0x000fc400078e0207 */
[----:B------:R-:W-:Y:S02]  /*1870*/  IMAD R155, R155, R14, R2 ;  /* 0x0000000e9b9b7224 */ /* 0x000fe400078e0202 */
.L_x_19:
[----:B------:R-:W-:Y:S05]  /*1880*/  BRA.U UP3, `(.L_x_20) ;  /* 0x0000000103407547 */ /* 0x000fea000b800000 */
[----:B------:R-:W1:Y:S08]  /*1890*/  LDC.64 R4, c[0x0][0xb10] ;  /* 0x0002c400ff047b82 */ /* 0x000e700000000a00 */
[----:B------:R-:W2:Y:S08]  /*18a0*/  LDC.64 R2, c[0x0][0xb18] ;  /* 0x0002c600ff027b82 */ /* 0x000eb00000000a00 */
[----:B------:R-:W3:Y:S08]  /*18b0*/  LDC R6, c[0x0][0xb20] ;  /* 0x0002c800ff067b82 */ /* 0x000ef00000000800 */
[----:B------:R-:W4:Y:S01]  /*18c0*/  LDC R12, c[0x0][0xb0c] ;  /* 0x0002c300ff0c7b82 */ /* 0x000f220000000800 */
[----:B-1----:R-:W-:-:S05]  /*18d0*/  IMAD.HI.U32 R4, R155, R4, RZ ;  /* 0x000000049b047227 */ /* 0x002fca00078e00ff */
[----:B------:R-:W-:Y:S01]  /*18e0*/  SHF.R.U32.HI R4, RZ, R5, R4 ;  /* 0x00000005ff047219 */ /* 0x000fe20000011604 */
[----:B--2---:R-:W-:Y:S01]  /*18f0*/  IMAD.HI.U32 R3, R164, R3, RZ ;  /* 0x00000003a4037227 */ /* 0x004fe200078e00ff */
[----:B------:R-:W-:-:S04]  /*1900*/  ISETP.NE.AND P0, PT, R2, 0x1, PT ;  /* 0x000000010200780c */ /* 0x000fc80003f05270 */
[----:B---3--:R-:W-:-:S04]  /*1910*/  SHF.R.U32.HI R3, RZ, R6, R3 ;  /* 0x00000006ff037219 */ /* 0x008fc80000011603 */
[----:B------:R-:W-:Y:S02]  /*1920*/  SEL R3, R164, R3, !P0 ;  /* 0x00000003a4037207 */ /* 0x000fe40004000000 */
[----:B----4-:R-:W-:-:S04]  /*1930*/  ISETP.NE.AND P1, PT, R12, 0x1, PT ;  /* 0x000000010c00780c */ /* 0x010fc80003f25270 */
[----:B------:R-:W-:-:S05]  /*1940*/  SEL R6, R155, R4, !P1 ;  /* 0x000000049b067207 */ /* 0x000fca0004800000 */
[----:B------:R-:W-:Y:S02]  /*1950*/  IMAD.IADD R4, R3, 0x1, -R6 ;  /* 0x0000000103047824 */ /* 0x000fe400078e0a06 */
[----:B------:R-:W-:Y:S02]  /*1960*/  IMAD.IADD R3, R6, 0x1, -R3 ;  /* 0x0000000106037824 */ /* 0x000fe400078e0a03 */
[----:B------:R-:W-:Y:S02]  /*1970*/  IMAD R155, R4, R12, R155 ;  /* 0x0000000c049b7224 */ /* 0x000fe400078e029b */
[----:B------:R-:W-:Y:S02]  /*1980*/  IMAD R164, R3, R2, R164 ;  /* 0x0000000203a47224 */ /* 0x000fe400078e02a4 */
.L_x_20:
[----:B------:R-:W-:Y:S05]  /*1990*/  BRA.U !UP1, `(.L_x_21) ;  /* 0x00000001090c7547 */ /* 0x000fea000b800000 */
[----:B------:R-:W-:Y:S01]  /*19a0*/  UCGABAR_WAIT ;  /* 0x0000000000007dc7 */ /* 0x000fe20008000000 */
[----:B------:R-:W-:Y:S01]  /*19b0*/  CCTL.IVALL ;  /* 0x00000000ff00798f */ /* 0x000fe20002000000 */
[----:B------:R-:W-:Y:S05]  /*19c0*/  BRA `(.L_x_22) ;  /* 0x0000000000047947 */ /* 0x000fea0003800000 */
.L_x_21:
[----:B------:R-:W-:Y:S06]  /*19d0*/  BAR.SYNC.DEFER_BLOCKING 0x0 ;  /* 0x0000000000007b1d */ /* 0x000fec0000010000 */
.L_x_22:
[----:B------:R-:W-:Y:S05]  /*19e0*/  BRA.U UP2, `(.L_x_23) ;  /* 0x0000002502e87547 */ /* 0x000fea000b800000 */
[----:B------:R-:W1:Y:S01]  /*19f0*/  LDCU UR15, c[0x0][0x38c] ;  /* 0x00007180ff0f77ac */ /* 0x000e620008000800 */
[----:B------:R-:W2:Y:S01]  /*1a00*/  LDC R9, c[0x0][0x370] ;  /* 0x0000dc00ff097b82 */ /* 0x000ea20000000800 */
[C---:B------:R-:W-:Y:S01]  /*1a10*/  IMAD.SHL.U32 R17, R11.reuse, 0x20, RZ ;  /* 0x000000200b117824 */ /* 0x040fe200078e00ff */
[----:B------:R-:W-:Y:S01]  /*1a20*/  PLOP3.LUT P1, PT, PT, PT, UP5, 0x80, 0x8 ;  /* 0x000000000008781c */ /* 0x000fe20003f2f058 */
[----:B------:R-:W-:Y:S01]  /*1a30*/  UISETP.NE.AND UP1, UPT, UR10, URZ, UPT ;  /* 0x000000ff0a00728c */ /* 0x000fe2000bf25270 */
[----:B------:R-:W-:Y:S01]  /*1a40*/  ISETP.NE.AND P4, PT, R10, RZ, P5 ;  /* 0x000000ff0a00720c */ /* 0x000fe20002f85270 */
[----:B------:R-:W-:Y:S01]  /*1a50*/  IMAD.SHL.U32 R16, R11, 0x80, RZ ;  /* 0x000000800b107824 */ /* 0x000fe200078e00ff */
[----:B------:R-:W-:Y:S01]  /*1a60*/  PLOP3.LUT P1, PT, P1, PT, PT, 0x8, 0x80 ;  /* 0x000000000080781c */ /* 0x000fe20000f2e170 */
[----:B------:R-:W-:Y:S01]  /*1a70*/  IMAD.MOV.U32 R15, RZ, RZ, 0x1 ;  /* 0x00000001ff0f7424 */ /* 0x000fe200078e00ff */
[----:B------:R-:W3:Y:S01]  /*1a80*/  LDC R0, c[0x0][0x374] ;  /* 0x0000dd00ff007b82 */ /* 0x000ee20000000800 */
[----:B------:R-:W-:Y:S01]  /*1a90*/  IMAD.MOV.U32 R14, RZ, RZ, RZ ;  /* 0x000000ffff0e7224 */ /* 0x000fe200078e00ff */
[----:B------:R-:W-:Y:S01]  /*1aa0*/  CS2R R12, SRZ ;  /* 0x00000000000c7805 */ /* 0x000fe2000001ff00 */
[----:B------:R-:W-:Y:S01]  /*1ab0*/  IMAD.MOV.U32 R10, RZ, RZ, 0x1 ;  /* 0x00000001ff0a7424 */ /* 0x000fe200078e00ff */
[----:B------:R-:W-:Y:S01]  /*1ac0*/  LOP3.LUT R17, R17, 0x20, RZ, 0xc0, !PT ;  /* 0x0000002011117812 */ /* 0x000fe200078ec0ff */
[----:B------:R-:W4:Y:S01]  /*1ad0*/  LDCU.64 UR24, c[0x0][0x348] ;  /* 0x00006900ff1877ac */ /* 0x000f220008000a00 */
[----:B-1----:R-:W-:-:S02]  /*1ae0*/  UIADD3 UR4, UPT, UPT, UR15, 0x1f, URZ ;  /* 0x0000001f0f047890 */ /* 0x002fc4000fffe0ff */
[----:B------:R-:W-:Y:S02]  /*1af0*/  USEL UR7, UR7, 0x2, UP1 ;  /* 0x0000000207077887 */ /* 0x000fe40008800000 */
[----:B------:R-:W-:Y:S01]  /*1b00*/  USHF.R.S32.HI UR22, URZ, 0x1f, UR4 ;  /* 0x0000001fff167899 */ /* 0x000fe20008011404 */
[----:B------:R-:W-:-:S03]  /*1b10*/  UMOV UR13, URZ ;  /* 0x000000ff000d7c82 */ /* 0x000fc60008000000 */
[----:B------:R-:W-:Y:S02]  /*1b20*/  ULEA.HI UR22, UR22, UR4, URZ, 0x5 ;  /* 0x0000000416167291 */ /* 0x000fe4000f8f28ff */
[----:B------:R-:W-:Y:S02]  /*1b30*/  UIADD3 UR4, UPT, UPT, UR15, -0x1, URZ ;  /* 0xffffffff0f047890 */ /* 0x000fe4000fffe0ff */
[----:B------:R-:W-:Y:S02]  /*1b40*/  USHF.R.S32.HI UR22, URZ, 0x5, UR22 ;  /* 0x00000005ff167899 */ /* 0x000fe40008011416 */
[----:B------:R-:W-:Y:S02]  /*1b50*/  UISETP.GE.U32.AND UP2, UPT, UR4, -0x3f, UPT ;  /* 0xffffffc10400788c */ /* 0x000fe4000bf46070 */
[----:B------:R-:W-:Y:S02]  /*1b60*/  UISETP.LT.U32.AND UP0, UPT, UR22, 0x29, UPT ;  /* 0x000000291600788c */ /* 0x000fe4000bf01070 */
[----:B------:R-:W-:-:S02]  /*1b70*/  UIADD3 UR15, UPT, UPT, UR15, 0x3e, URZ ;  /* 0x0000003e0f0f7890 */ /* 0x000fc4000fffe0ff */
[----:B------:R-:W-:-:S04]  /*1b80*/  USEL UR21, UR22, 0x29, UP0 ;  /* 0x0000002916157887 */ /* 0x000fc80008000000 */
[----:B------:R-:W-:Y:S02]  /*1b90*/  UIADD3 UR6, UPT, UPT, UR21, -0x1, URZ ;  /* 0xffffffff15067890 */ /* 0x000fe4000fffe0ff */
[----:B------:R-:W-:Y:S02]  /*1ba0*/  @UP2 UIADD3 UR6, UPT, UPT, UR21, URZ, URZ ;  /* 0x000000ff15062290 */ /* 0x000fe4000fffe0ff */
[----:B------:R-:W-:Y:S02]  /*1bb0*/  UIADD3 UR14, UPT, UPT, UR22, -UR21, URZ ;  /* 0x80000015160e7290 */ /* 0x000fe4000fffe0ff */
[----:B------:R-:W-:Y:S02]  /*1bc0*/  UIADD3 UR5, UPT, UPT, UR6, 0x1, URZ ;  /* 0x0000000106057890 */ /* 0x000fe4000fffe0ff */
[----:B--2-4-:R-:W-:-:S12]  /*1bd0*/  UIADD3 UR6, UPT, UPT, -UR6, URZ, URZ ;  /* 0x000000ff06067290 */ /* 0x014fd8000fffe1ff */
.L_x_43:
[----:B------:R-:W-:Y:S01]  /*1be0*/  UISETP.NE.AND UP0, UPT, UR37, URZ, UPT ;  /* 0x000000ff2500728c */ /* 0x000fe2000bf05270 */
[----:B------:R-:W1:Y:S08]  /*1bf0*/  S2UR UR37, SR_CgaCtaId ;  /* 0x00000000002579c3 */ /* 0x000e700000008800 */
[----:B------:R-:W-:Y:S05]  /*1c00*/  BRA.U UP0, `(.L_x_24) ;  /* 0x0000000100347547 */ /* 0x000fea000b800000 */
[----:B------:R-:W2:Y:S01]  /*1c10*/  S2R R2, SR_CgaCtaId ;  /* 0x0000000000027919 */ /* 0x000ea20000008800 */
[----:B------:R-:W-:-:S04]  /*1c20*/  MOV R3, 0x400 ;  /* 0x0000040000037802 */ /* 0x000fc80000000f00 */
[----:B--2---:R-:W-:Y:S02]  /*1c30*/  LEA R3, R2, R3, 0x18 ;  /* 0x0000000302037211 */ /* 0x004fe400078ec0ff */
[----:B------:R-:W-:-:S03]  /*1c40*/  SHF.L.U32 R2, R10, 0x1f, RZ ;  /* 0x0000001f0a027819 */ /* 0x000fc600000006ff */
[----:B------:R-:W-:-:S04]  /*1c50*/  IMAD R3, R12, 0x8, R3 ;  /* 0x000000080c037824 */ /* 0x000fc800078e0203 */
[----:B------:R-:W2:Y:S02]  /*1c60*/  SYNCS.PHASECHK.TRANS64.TRYWAIT P0, [R3+URZ+0x320], R2 ;  /* 0x00032002030075a7 */ /* 0x000ea400080011ff */
[----:B--2---:R-:W-:Y:S05]  /*1c70*/  @!P0 BRA `(.L_x_25) ;  /* 0x0000006c00308947 */ /* 0x004fea0003800000 */
.L_x_151:
[----:B------:R-:W-:Y:S01]  /*1c80*/  VIADD R12, R12, 0x1 ;  /* 0x000000010c0c7836 */ /* 0x000fe20000000000 */
[----:B------:R2:W-:Y:S04]  /*1c90*/  SYNCS.ARRIVE.TRANS64.A1T0 RZ, [R3+URZ+0x310], RZ ;  /* 0x000310ff03ff79a7 */ /* 0x0005e800081000ff */
[----:B------:R-:W-:-:S04]  /*1ca0*/  ISETP.NE.AND P0, PT, R12, 0x2, PT ;  /* 0x000000020c00780c */ /* 0x000fc80003f05270 */
[----:B------:R-:W-:Y:S02]  /*1cb0*/  SEL R12, R12, RZ, P0 ;  /* 0x000000ff0c0c7207 */ /* 0x000fe40000000000 */
[----:B--2---:R-:W-:-:S04]  /*1cc0*/  SEL R3, RZ, 0x1, P0 ;  /* 0x00000001ff037807 */ /* 0x004fc80000000000 */
[----:B------:R-:W-:-:S07]  /*1cd0*/  LOP3.LUT R10, R10, R3, RZ, 0x3c, !PT ;  /* 0x000000030a0a7212 */ /* 0x000fce00078e3cff */
.L_x_24:
[----:B------:R-:W-:Y:S01]  /*1ce0*/  UMOV UR4, 0x400 ;  /* 0x0000040000047882 */ /* 0x000fe20000000000 */
[----:B------:R-:W-:Y:S01]  /*1cf0*/  LEA.HI R3, R155, R155, RZ, 0x1 ;  /* 0x0000009b9b037211 */ /* 0x000fe200078f08ff */
[----:B-1----:R-:W-:Y:S01]  /*1d00*/  ULEA UR4, UR37, UR4, 0x18 ;  /* 0x0000000425047291 */ /* 0x002fe2000f8ec0ff */
[----:B------:R-:W-:Y:S01]  /*1d10*/  SHF.L.U32 R2, R15, 0x1f, RZ ;  /* 0x0000001f0f027819 */ /* 0x000fe200000006ff */
[----:B------:R-:W-:Y:S01]  /*1d20*/  UISETP.GE.U32.AND UP0, UPT, UR15, 0x3f, UPT ;  /* 0x0000003f0f00788c */ /* 0x000fe2000bf06070 */
[----:B------:R-:W-:Y:S01]  /*1d30*/  R2UR UR35, R16 ;  /* 0x00000000102372ca */ /* 0x000fe200000e0000 */
[----:B------:R-:W-:Y:S01]  /*1d40*/  ULEA UR8, UR13, UR4, 0x3 ;  /* 0x000000040d087291 */ /* 0x000fe2000f8e18ff */
[----:B------:R-:W-:Y:S01]  /*1d50*/  IMAD.SHL.U32 R3, R3, 0x80, RZ ;  /* 0x0000008003037824 */ /* 0x000fe200078e00ff */
[----:B------:R-:W-:Y:S01]  /*1d60*/  R2UR UR11, R17 ;  /* 0x00000000110b72ca */ /* 0x000fe200000e0000 */
[----:B------:R-:W-:-:S03]  /*1d70*/  UMOV UR23, URZ ;  /* 0x000000ff00177c82 */ /* 0x000fc60008000000 */
[----:B------:R-:W-:-:S03]  /*1d80*/  LOP3.LUT R3, R3, 0xffffff00, RZ, 0xc0, !PT ;  /* 0xffffff0003037812 */ /* 0x000fc600078ec0ff */
[----:B------:R1:W2:Y:S01]  /*1d90*/  SYNCS.PHASECHK.TRANS64.TRYWAIT P0, [UR8+0x148], R2 ;  /* 0x00014802ff0075a7 */ /* 0x0002a20008001108 */
[----:B------:R-:W-:Y:S02]  /*1da0*/  R2UR UR9, R3 ;  /* 0x00000000030972ca */ /* 0x000fe400000e0000 */
[----:B------:R-:W-:-:S11]  /*1db0*/  R2UR UR8, R164 ;  /* 0x00000000a40872ca */ /* 0x000fd600000e0000 */
[----:B------:R-:W-:Y:S02]  /*1dc0*/  ULOP3.LUT UR35, UR9, 0x80, UR35, 0xf8, !UPT ;  /* 0x0000008009237892 */ /* 0x000fe4000f8ef823 */
[----:B------:R-:W-:Y:S01]  /*1dd0*/  ULEA UR11, UR8, UR11, 0x6 ;  /* 0x0000000b080b7291 */ /* 0x000fe2000f8e30ff */
[----:B------:R-:W-:Y:S11]  /*1de0*/  BRA.U !UP0, `(.L_x_26) ;  /* 0x0000000108c07547 */ /* 0x000ff6000b800000 */
[----:B------:R-:W-:Y:S01]  /*1df0*/  UMOV UR16, UR6 ;  /* 0x0000000600107c82 */ /* 0x000fe20008000000 */
[----:B------:R-:W-:Y:S01]  /*1e00*/  UMOV UR17, UR13 ;  /* 0x0000000d00117c82 */ /* 0x000fe20008000000 */
[----:B------:R-:W-:-:S05]  /*1e10*/  UMOV UR34, URZ ;  /* 0x000000ff00227c82 */ /* 0x000fca0008000000 */
.L_x_32:
[----:B------:R-:W-:Y:S01]  /*1e20*/  ULEA UR33, UR17, UR4, 0x3 ;  /* 0x0000000411217291 */ /* 0x000fe2000f8e18ff */
[----:B------:R-:W-:Y:S01]  /*1e30*/  @P5 MOV R3, 0x2800 ;  /* 0x0000280000035802 */ /* 0x000fe20000000f00 */
[----:B-12-4-:R-:W-:Y:S10]  /*1e40*/  @P0 BRA `(.L_x_27) ;  /* 0x00000000000c0947 */ /* 0x016ff40003800000 */
[----:B------:R-:W-:-:S04]  /*1e50*/  SHF.L.U32 R5, R15, 0x1f, RZ ;  /* 0x0000001f0f057819 */ /* 0x000fc800000006ff */
[----:B------:R-:W2:Y:S02]  /*1e60*/  SYNCS.PHASECHK.TRANS64.TRYWAIT P0, [UR33+0x148], R5 ;  /* 0x00014805ff0075a7 */ /* 0x000ea40008001121 */
[----:B--2---:R-:W-:Y:S05]  /*1e70*/  @!P0 BRA `(.L_x_28) ;  /* 0x0000006800c48947 */ /* 0x004fea0003800000 */
.L_x_27:
[----:B------:R2:W-:Y:S01]  /*1e80*/  @P5 SYNCS.ARRIVE.TRANS64 RZ, [UR33], R3 ;  /* 0x00000003ffff59a7 */ /* 0x0005e20008000021 */
[----:B------:R-:W-:Y:S02]  /*1e90*/  ULOP3.LUT UR8, UR7, 0x2, URZ, 0xfc, !UPT ;  /* 0x0000000207087892 */ /* 0x000fe4000f8efcff */
[----:B------:R-:W-:Y:S02]  /*1ea0*/  UIADD3 UR16, UPT, UPT, UR16, 0x1, URZ ;  /* 0x0000000110107890 */ /* 0x000fe4000fffe0ff */
[----:B------:R-:W-:Y:S02]  /*1eb0*/  UISETP.NE.AND UP0, UPT, UR8, 0x2, UPT ;  /* 0x000000020800788c */ /* 0x000fe4000bf05270 */
[----:B------:R-:W-:-:S07]  /*1ec0*/  UISETP.NE.AND UP2, UPT, UR16, 0x1, UPT ;  /* 0x000000011000788c */ /* 0x000fce000bf45270 */
[----:B------:R-:W-:Y:S05]  /*1ed0*/  BRA.U UP0, `(.L_x_29) ;  /* 0x0000000100047547 */ /* 0x000fea000b800000 */
[----:B------:R-:W-:Y:S05]  /*1ee0*/  BPT.TRAP 0x1 ;  /* 0x000000040000795c */ /* 0x000fea0000300000 */
.L_x_29:
[----:B------:R-:W-:Y:S04]  /*1ef0*/  BSSY.RECONVERGENT B0, `(.L_x_30) ;  /* 0x0000003000007945 */ /* 0x000fe80003800200 */
[----:B------:R-:W-:Y:S05]  /*1f00*/  @!P4 BRA `(.L_x_31) ;  /* 0x000000000004c947 */ /* 0x000fea0003800000 */
[----:B------:R-:W-:Y:S05]  /*1f10*/  BPT.TRAP 0x1 ;  /* 0x000000040000795c */ /* 0x000fea0000300000 */
.L_x_31:
[----:B------:R-:W-:Y:S05]  /*1f20*/  BSYNC.RECONVERGENT B0 ;  /* 0x0000000000007941 */ /* 0x000fea0003800200 */
.L_x_30:
[----:B------:R-:W-:Y:S02]  /*1f30*/  UIADD3 UR13, UPT, UPT, UR17, 0x1, URZ ;  /* 0x00000001110d7890 */ /* 0x000fe4000fffe0ff */
[----:B------:R-:W-:Y:S02]  /*1f40*/  ULEA UR32, UR17, UR4, 0xc ;  /* 0x0000000411207291 */ /* 0x000fe4000f8e60ff */
[----:B------:R-:W-:Y:S02]  /*1f50*/  UISETP.NE.AND UP0, UPT, UR13, 0x29, UPT ;  /* 0x000000290d00788c */ /* 0x000fe4000bf05270 */
[----:B------:R-:W-:Y:S02]  /*1f60*/  UIADD3 UR28, UP1, UPT, UR24, 0x80, URZ ;  /* 0x00000080181c7890 */ /* 0x000fe4000ff3e0ff */
[----:B------:R-:W-:Y:S02]  /*1f70*/  USEL UR9, URZ, 0x1, UP0 ;  /* 0x00000001ff097887 */ /* 0x000fe40008000000 */
[----:B------:R-:W-:-:S02]  /*1f80*/  USEL UR13, UR13, URZ, UP0 ;  /* 0x000000ff0d0d7287 */ /* 0x000fc40008000000 */
[----:B------:R-:W-:Y:S02]  /*1f90*/  UIADD3 UR26, UP0, UPT, UR24, 0x180, URZ ;  /* 0x00000180181a7890 */ /* 0x000fe4000ff1e0ff */
[----:B------:R-:W-:Y:S01]  /*1fa0*/  ULEA UR8, UR13, UR4, 0x3 ;  /* 0x000000040d087291 */ /* 0x000fe2000f8e18ff */
[----:B------:R-:W-:Y:S01]  /*1fb0*/  LOP3.LUT R15, R15, UR9, RZ, 0x3c, !PT ;  /* 0x000000090f0f7c12 */ /* 0x000fe2000f8e3cff */
[----:B------:R-:W-:Y:S02]  /*1fc0*/  ULOP3.LUT UR33, UR33, 0xfefffff8, URZ, 0xc0, !UPT ;  /* 0xfefffff821217892 */ /* 0x000fe4000f8ec0ff */
[----:B------:R-:W-:Y:S01]  /*1fd0*/  UIADD3.X UR29, UPT, UPT, URZ, UR25, URZ, UP1, !UPT ;  /* 0x00000019ff1d7290 */ /* 0x000fe20008ffe4ff */
[----:B-1----:R-:W-:Y:S01]  /*1fe0*/  SHF.L.U32 R2, R15, 0x1f, RZ ;  /* 0x0000001f0f027819 */ /* 0x002fe200000006ff */
[----:B------:R-:W-:Y:S02]  /*1ff0*/  UIADD3 UR32, UPT, UPT, UR32, 0x4600, URZ ;  /* 0x0000460020207890 */ /* 0x000fe4000fffe0ff */
[----:B------:R-:W-:Y:S01]  /*2000*/  UIADD3.X UR27, UPT, UPT, URZ, UR25, URZ, UP0, !UPT ;  /* 0x00000019ff1b7290 */ /* 0x000fe200087fe4ff */
[----:B------:R4:W1:Y:S01]  /*2010*/  SYNCS.PHASECHK.TRANS64.TRYWAIT P0, [UR8+0x148], R2 ;  /* 0x00014802ff0075a7 */ /* 0x0008620008001108 */
[----:B------:R-:W-:Y:S01]  /*2020*/  ULEA UR8, UR17, UR4, 0xa ;  /* 0x0000000411087291 */ /* 0x000fe2000f8e50ff */
[----:B------:R-:W-:Y:S01]  /*2030*/  UMOV UR18, 0x0 ;  /* 0x0000000000127882 */ /* 0x000fe20000000000 */
[----:B------:R-:W-:-:S02]  /*2040*/  UMOV UR19, 0x10000000 ;  /* 0x1000000000137882 */ /* 0x000fc40000000000 */
[----:B------:R-:W-:Y:S01]  /*2050*/  UIADD3 UR8, UPT, UPT, UR8, 0x2d600, URZ ;  /* 0x0002d60008087890 */ /* 0x000fe2000fffe0ff */
[----:B------:R2:W-:Y:S01]  /*2060*/  UTMALDG.3D.2CTA [UR32], [UR28], desc[UR18] ;  /* 0x000012201c0075b4 */ /* 0x0005e20008211000 */
[----:B------:R-:W-:Y:S01]  /*2070*/  UMOV UR10, UR34 ;  /* 0x00000022000a7c82 */ /* 0x000fe20008000000 */
[----:B------:R-:W-:Y:S01]  /*2080*/  UMOV UR12, UR36 ;  /* 0x00000024000c7c82 */ /* 0x000fe20008000000 */
[----:B------:R-:W-:Y:S01]  /*2090*/  UMOV UR9, UR33 ;  /* 0x0000002100097c82 */ /* 0x000fe20008000000 */
[----:B------:R-:W-:Y:S01]  /*20a0*/  UMOV UR23, UR5 ;  /* 0x0000000500177c82 */ /* 0x000fe20008000000 */
[----:B------:R-:W-:-:S03]  /*20b0*/  UMOV UR17, UR13 ;  /* 0x0000000d00117c82 */ /* 0x000fc60008000000 */
[----:B------:R4:W-:Y:S01]  /*20c0*/  UTMALDG.3D.2CTA [UR8], [UR26], desc[UR18] ;  /* 0x000012081a0075b4 */ /* 0x0009e20008211000 */
[----:B--2---:R-:W-:Y:S01]  /*20d0*/  UIADD3 UR34, UPT, UPT, UR34, 0x20, URZ ;  /* 0x0000002022227890 */ /* 0x004fe2000fffe0ff */
[----:B------:R-:W-:Y:S11]  /*20e0*/  BRA.U UP2, `(.L_x_32) ;  /* 0xfffffffd024c7547 */ /* 0x000ff6000b83ffff */
.L_x_26:
[----:B----4-:R-:W-:Y:S01]  /*20f0*/  ULEA UR8, UR13, UR4, 0x3 ;  /* 0x000000040d087291 */ /* 0x010fe2000f8e18ff */
[----:B-1----:R-:W-:Y:S01]  /*2100*/  SHF.L.U32 R2, R15, 0x1f, RZ ;  /* 0x0000001f0f027819 */ /* 0x002fe200000006ff */
[----:B------:R-:W-:Y:S01]  /*2110*/  @!P1 SYNCS.ARRIVE.TRANS64.A1T0 RZ, [UR4+0x2a8], RZ ;  /* 0x0002a8ffffff99a7 */ /* 0x000fe20008100004 */
[----:B------:R-:W-:-:S06]  /*2120*/  UISETP.GT.AND UP0, UPT, UR22, UR21, UPT ;  /* 0x000000151600728c */ /* 0x000fcc000bf04270 */
[----:B--2---:R1:W2:Y:S03]  /*2130*/  SYNCS.PHASECHK.TRANS64.TRYWAIT P0, [UR8+0x148], R2 ;  /* 0x00014802ff0075a7 */ /* 0x0042a60008001108 */
[----:B------:R-:W-:Y:S05]  /*2140*/  BRA.U !UP0, `(.L_x_33) ;  /* 0x0000000108c07547 */ /* 0x000fea000b800000 */
[----:B------:R-:W-:Y:S01]  /*2150*/  UIADD3 UR26, UPT, UPT, UR14, UR23, URZ ;  /* 0x000000170e1a7290 */ /* 0x000fe2000fffe0ff */
[----:B------:R-:W-:-:S11]  /*2160*/  UMOV UR27, UR13 ;  /* 0x0000000d001b7c82 */ /* 0x000fd60008000000 */
.L_x_39:
[----:B------:R-:W-:Y:S01]  /*2170*/  ULEA UR17, UR27, UR4, 0x3 ;  /* 0x000000041b117291 */ /* 0x000fe2000f8e18ff */
[----:B--2---:R-:W-:Y:S01]  /*2180*/  @P5 MOV R3, 0x2800 ;  /* 0x0000280000035802 */ /* 0x004fe20000000f00 */
[----:B-12---:R-:W-:Y:S10]  /*2190*/  @P0 BRA `(.L_x_34) ;  /* 0x00000000000c0947 */ /* 0x006ff40003800000 */
[----:B------:R-:W-:-:S04]  /*21a0*/  SHF.L.U32 R5, R15, 0x1f, RZ ;  /* 0x0000001f0f057819 */ /* 0x000fc800000006ff */
[----:B------:R-:W2:Y:S02]  /*21b0*/  SYNCS.PHASECHK.TRANS64.TRYWAIT P0, [UR17+0x148], R5 ;  /* 0x00014805ff0075a7 */ /* 0x000ea40008001111 */
[----:B--2---:R-:W-:Y:S05]  /*21c0*/  @!P0 BRA `(.L_x_35) ;  /* 0x0000006800088947 */ /* 0x004fea0003800000 */
.L_x_34:
[----:B------:R2:W-:Y:S01]  /*21d0*/  @P5 SYNCS.ARRIVE.TRANS64 RZ, [UR17], R3 ;  /* 0x00000003ffff59a7 */ /* 0x0005e20008000011 */
[----:B------:R-:W-:-:S04]  /*21e0*/  ULOP3.LUT UR8, UR7, 0x2, URZ, 0xfc, !UPT ;  /* 0x0000000207087892 */ /* 0x000fc8000f8efcff */
[----:B------:R-:W-:-:S09]  /*21f0*/  UISETP.NE.AND UP0, UPT, UR8, 0x2, UPT ;  /* 0x000000020800788c */ /* 0x000fd2000bf05270 */
[----:B------:R-:W-:Y:S05]  /*2200*/  BRA.U UP0, `(.L_x_36) ;  /* 0x0000000100047547 */ /* 0x000fea000b800000 */
[----:B------:R-:W-:Y:S05]  /*2210*/  BPT.TRAP 0x1 ;  /* 0x000000040000795c */ /* 0x000fea0000300000 */
.L_x_36:
[----:B------:R-:W-:Y:S04]  /*2220*/  BSSY.RECONVERGENT B0, `(.L_x_37) ;  /* 0x0000003000007945 */ /* 0x000fe80003800200 */
[----:B------:R-:W-:Y:S05]  /*2230*/  @!P4 BRA `(.L_x_38) ;  /* 0x000000000004c947 */ /* 0x000fea0003800000 */
[----:B------:R-:W-:Y:S05]  /*2240*/  BPT.TRAP 0x1 ;  /* 0x000000040000795c */ /* 0x000fea0000300000 */
.L_x_38:
[----:B------:R-:W-:Y:S05]  /*2250*/  BSYNC.RECONVERGENT B0 ;  /* 0x0000000000007941 */ /* 0x000fea0003800200 */
.L_x_37:
        /* <DEDUP_REMOVED lines=9> */
[----:B------:R-:W-:Y:S02]  /*22f0*/  USHF.L.U32 UR18, UR23, 0x5, URZ ;  /* 0x0000000517127899 */ /* 0x000fe400080006ff */
[----:B------:R-:W-:Y:S01]  /*2300*/  ULOP3.LUT UR17, UR17, 0xfefffff8, URZ, 0xc0, !UPT ;  /* 0xfefffff811117892 */ /* 0x000fe2000f8ec0ff */
[----:B-1----:R-:W-:Y:S01]  /*2310*/  SHF.L.U32 R2, R15, 0x1f, RZ ;  /* 0x0000001f0f027819 */ /* 0x002fe200000006ff */
[----:B------:R-:W-:Y:S02]  /*2320*/  UIADD3 UR16, UPT, UPT, UR16, 0x4600, URZ ;  /* 0x0000460010107890 */ /* 0x000fe4000fffe0ff */
[----:B------:R-:W-:Y:S01]  /*2330*/  UIADD3.X UR33, UPT, UPT, URZ, UR25, URZ, UP1, !UPT ;  /* 0x00000019ff217290 */ /* 0x000fe20008ffe4ff */
[----:B------:R4:W1:Y:S01]  /*2340*/  SYNCS.PHASECHK.TRANS64.TRYWAIT P0, [UR8+0x148], R2 ;  /* 0x00014802ff0075a7 */ /* 0x0008620008001108 */
[----:B------:R-:W-:-:S02]  /*2350*/  ULEA UR8, UR27, UR4, 0xa ;  /* 0x000000041b087291 */ /* 0x000fc4000f8e50ff */
[----:B------:R-:W-:Y:S02]  /*2360*/  UIADD3.X UR31, UPT, UPT, URZ, UR25, URZ, UP0, !UPT ;  /* 0x00000019ff1f7290 */ /* 0x000fe400087fe4ff */
[----:B------:R-:W-:Y:S01]  /*2370*/  UIADD3 UR8, UPT, UPT, UR8, 0x2d600, URZ ;  /* 0x0002d60008087890 */ /* 0x000fe2000fffe0ff */
[----:B------:R-:W-:Y:S01]  /*2380*/  UMOV UR28, 0x0 ;  /* 0x00000000001c7882 */ /* 0x000fe20000000000 */
[----:B------:R-:W-:Y:S01]  /*2390*/  UMOV UR29, 0x10000000 ;  /* 0x10000000001d7882 */ /* 0x000fe20000000000 */
[----:B------:R-:W-:Y:S01]  /*23a0*/  UMOV UR19, UR35 ;  /* 0x0000002300137c82 */ /* 0x000fe20008000000 */
[----:B------:R-:W-:Y:S01]  /*23b0*/  UMOV UR20, UR36 ;  /* 0x0000002400147c82 */ /* 0x000fe20008000000 */
[----:B------:R-:W-:Y:S01]  /*23c0*/  UMOV UR12, UR36 ;  /* 0x00000024000c7c82 */ /* 0x000fe20008000000 */
[----:B------:R-:W-:Y:S01]  /*23d0*/  UMOV UR9, UR17 ;  /* 0x0000001100097c82 */ /* 0x000fe20008000000 */
[----:B------:R-:W-:Y:S01]  /*23e0*/  UMOV UR10, UR18 ;  /* 0x00000012000a7c82 */ /* 0x000fe20008000000 */
[----:B------:R4:W-:Y:S01]  /*23f0*/  UTMALDG.3D.2CTA [UR16], [UR32], desc[UR28] ;  /* 0x00001c10200075b4 */ /* 0x0009e20008211000 */
[----:B------:R-:W-:Y:S01]  /*2400*/  UIADD3 UR23, UPT, UPT, UR23, 0x1, URZ ;  /* 0x0000000117177890 */ /* 0x000fe2000fffe0ff */
[----:B------:R-:W-:-:S03]  /*2410*/  UMOV UR27, UR13 ;  /* 0x0000000d001b7c82 */ /* 0x000fc60008000000 */
[----:B------:R-:W-:Y:S01]  /*2420*/  UISETP.NE.AND UP0, UPT, UR23, UR26, UPT ;  /* 0x0000001a1700728c */ /* 0x000fe2000bf05270 */
[----:B------:R4:W-:Y:S08]  /*2430*/  UTMALDG.3D.2CTA [UR8], [UR30], desc[UR28] ;  /* 0x00001c081e0075b4 */ /* 0x0009f00008211000 */
[----:B----4-:R-:W-:Y:S05]  /*2440*/  BRA.U UP0, `(.L_x_39) ;  /* 0xfffffffd00487547 */ /* 0x010fea000b83ffff */
.L_x_33:
[C---:B-1----:R-:W-:Y:S01]  /*2450*/  LEA R2, R14.reuse, UR4, 0x3 ;  /* 0x000000040e027c11 */ /* 0x042fe2000f8e18ff */
[----:B------:R-:W-:Y:S01]  /*2460*/  NOP ;  /* 0x0000000000007918 */ /* 0x000fe20000000000 */
[----:B--2---:R-:W-:Y:S02]  /*2470*/  SHF.L.U32 R3, R13, 0x1f, RZ ;  /* 0x0000001f0d037819 */ /* 0x004fe400000006ff */
[----:B------:R-:W-:Y:S02]  /*2480*/  LEA R4, R14, UR4, 0x4 ;  /* 0x000000040e047c11 */ /* 0x000fe4000f8e20ff */
[----:B------:R-:W1:Y:S02]  /*2490*/  SYNCS.PHASECHK.TRANS64.TRYWAIT P0, [R2+URZ+0x2b0], R3 ;  /* 0x0002b003020075a7 */ /* 0x000e6400080011ff */
[----:B-1----:R-:W-:Y:S05]  /*24a0*/  @!P0 BRA `(.L_x_40) ;  /* 0x0000006400688947 */ /* 0x002fea0003800000 */
.L_x_154:
[----:B------:R-:W2:Y:S01]  /*24b0*/  LDS.128 R4, [R4+0x340] ;  /* 0x0003400004047984 */ /* 0x000ea20000000c00 */
[----:B------:R-:W-:Y:S01]  /*24c0*/  ISETP.GE.AND P0, PT, R72, 0x1, PT ;  /* 0x000000014800780c */ /* 0x000fe20003f06270 */
[----:B-1----:R-:W-:Y:S01]  /*24d0*/  VIADD R2, R2, 0x2c0 ;  /* 0x000002c002027836 */ /* 0x002fe20000000000 */
[----:B------:R-:W-:Y:S01]  /*24e0*/  @!PT LDS RZ, [RZ] ;  /* 0x00000000fffff984 */ /* 0x000fe20000000800 */
[----:B------:R-:W-:Y:S01]  /*24f0*/  @!PT LDS RZ, [RZ] ;  /* 0x00000000fffff984 */ /* 0x000fe20000000800 */
[----:B------:R-:W-:Y:S01]  /*2500*/  @!PT LDS RZ, [RZ] ;  /* 0x00000000fffff984 */ /* 0x000fe20000000800 */
[----:B------:R-:W-:Y:S01]  /*2510*/  @!PT LDS RZ, [RZ] ;  /* 0x00000000fffff984 */ /* 0x000fe20000000800 */
[----:B------:R1:W-:Y:S06]  /*2520*/  MEMBAR.ALL.CTA ;  /* 0x0000000000007992 */ /* 0x0003ec0000008000 */
[----:B-1----:R-:W1:Y:S01]  /*2530*/  FENCE.VIEW.ASYNC.S ;  /* 0x00000000000073c6 */ /* 0x002e620000000000 */
[----:B------:R-:W-:-:S04]  /*2540*/  PRMT R2, RZ, 0x654, R2 ;  /* 0x00000654ff027816 */ /* 0x000fc80000000002 */
[----:B-1----:R1:W-:Y:S01]  /*2550*/  SYNCS.ARRIVE.TRANS64.RED.A1T0 RZ, [R2+URZ], RZ ;  /* 0x000000ff02ff79a7 */ /* 0x0023e200081004ff */
[----:B--2---:R-:W-:-:S13]  /*2560*/  LOP3.LUT P2, RZ, R6, 0x1, RZ, 0xc0, !PT ;  /* 0x0000000106ff7812 */ /* 0x004fda000784c0ff */
[----:B------:R-:W-:Y:S01]  /*2570*/  @P2 SHF.R.U32.HI R3, RZ, 0x10, R5 ;  /* 0x00000010ff032819 */ /* 0x000fe20000011605 */
[----:B------:R-:W-:Y:S01]  /*2580*/  VOTEU.ANY UP0, P2 ;  /* 0x0000000000ff7886 */ /* 0x000fe20001000100 */
[----:B------:R-:W-:Y:S02]  /*2590*/  @P2 MOV R11, R4 ;  /* 0x00000004000b2202 */ /* 0x000fe40000000f00 */
[----:B------:R-:W-:Y:S02]  /*25a0*/  @P2 R2UR.BROADCAST UR8, R3 ;  /* 0x00000000030822ca */ /* 0x000fe400008e0000 */
[----:B------:R-:W-:-:S11]  /*25b0*/  @P2 LOP3.LUT R8, R5, 0xffff, RZ, 0xc0, !PT ;  /* 0x0000ffff05082812 */ /* 0x000fd600078ec0ff */
[----:B------:R-:W-:Y:S01]  /*25c0*/  @UP0 UMOV UR36, UR8 ;  /* 0x0000000800240c82 */ /* 0x000fe20008000000 */
[----:B-1----:R-:W-:Y:S05]  /*25d0*/  @!P0 BRA `(.L_x_41) ;  /* 0x0000000000b88947 */ /* 0x002fea0003800000 */
[----:B------:R-:W3:Y:S01]  /*25e0*/  LDC.64 R4, c[0x0][0xb18] ;  /* 0x0002c600ff047b82 */ /* 0x000ee20000000a00 */
[----:B------:R-:W-:-:S07]  /*25f0*/  ISETP.NE.AND P3, PT, R72, 0x1, PT ;  /* 0x000000014800780c */ /* 0x000fce0003f65270 */
[----:B------:R-:W1:Y:S08]  /*2600*/  LDC.64 R6, c[0x0][0xb10] ;  /* 0x0002c400ff067b82 */ /* 0x000e700000000a00 */
[----:B------:R-:W2:Y:S08]  /*2610*/  LDC R18, c[0x0][0xb20] ;  /* 0x0002c800ff127b82 */ /* 0x000eb00000000800 */
[----:B------:R-:W4:Y:S01]  /*2620*/  LDC R20, c[0x0][0xb0c] ;  /* 0x0002c300ff147b82 */ /* 0x000f220000000800 */
[----:B---3--:R-:W-:Y:S01]  /*2630*/  IMAD.HI.U32 R19, R0, R5, RZ ;  /* 0x0000000500137227 */ /* 0x008fe200078e00ff */
[----:B------:R-:W-:-:S03]  /*2640*/  ISETP.NE.AND P0, PT, R4, 0x1, PT ;  /* 0x000000010400780c */ /* 0x000fc60003f05270 */
[----:B------:R-:W-:-:S03]  /*2650*/  IMAD.HI.U32 R5, R8, R5, RZ ;  /* 0x0000000508057227 */ /* 0x000fc600078e00ff */
[----:B------:R-:W3:Y:S01]  /*2660*/  LDC.64 R2, c[0x0][0xb28] ;  /* 0x0002ca00ff027b82 */ /* 0x000ee20000000a00 */
[----:B-1----:R-:W-:-:S04]  /*2670*/  IMAD.HI.U32 R22, R9, R6, RZ ;  /* 0x0000000609167227 */ /* 0x002fc800078e00ff */
[----:B------:R-:W-:Y:S01]  /*2680*/  IMAD.HI.U32 R24, R11, R6, RZ ;  /* 0x000000060b187227 */ /* 0x000fe200078e00ff */
[----:B------:R-:W-:Y:S02]  /*2690*/  SHF.R.U32.HI R22, RZ, R7, R22 ;  /* 0x00000007ff167219 */ /* 0x000fe40000011616 */
[-C--:B--2---:R-:W-:Y:S02]  /*26a0*/  SHF.R.U32.HI R19, RZ, R18.reuse, R19 ;  /* 0x00000012ff137219 */ /* 0x084fe40000011613 */
[----:B------:R-:W-:Y:S02]  /*26b0*/  SHF.R.U32.HI R5, RZ, R18, R5 ;  /* 0x00000012ff057219 */ /* 0x000fe40000011605 */
[----:B------:R-:W-:Y:S02]  /*26c0*/  SEL R19, R0, R19, !P0 ;  /* 0x0000001300137207 */ /* 0x000fe40004000000 */
[----:B------:R-:W-:Y:S02]  /*26d0*/  SHF.R.U32.HI R24, RZ, R7, R24 ;  /* 0x00000007ff187219 */ /* 0x000fe40000011618 */
[----:B----4-:R-:W-:-:S02]  /*26e0*/  ISETP.NE.AND P1, PT, R20, 0x1, PT ;  /* 0x000000011400780c */ /* 0x010fc40003f25270 */
[----:B------:R-:W-:Y:S02]  /*26f0*/  SEL R5, R8, R5, !P0 ;  /* 0x0000000508057207 */ /* 0x000fe40004000000 */
[----:B------:R-:W-:Y:S02]  /*2700*/  SEL R21, R9, R22, !P1 ;  /* 0x0000001609157207 */ /* 0x000fe40004800000 */
[----:B------:R-:W-:Y:S01]  /*2710*/  SEL R7, R11, R24, !P1 ;  /* 0x000000180b077207 */ /* 0x000fe20004800000 */
[----:B---3--:R-:W-:-:S04]  /*2720*/  IMAD.HI.U32 R22, R19, R2, RZ ;  /* 0x0000000213167227 */ /* 0x008fc800078e00ff */
[----:B------:R-:W-:Y:S01]  /*2730*/  IMAD.HI.U32 R6, R21, R2, RZ ;  /* 0x0000000215067227 */ /* 0x000fe200078e00ff */
[----:B------:R-:W-:-:S04]  /*2740*/  @P3 SHF.R.U32.HI R19, RZ, R3, R22 ;  /* 0x00000003ff133219 */ /* 0x000fc80000011616 */
[----:B------:R-:W-:Y:S01]  /*2750*/  @P3 SHF.R.U32.HI R21, RZ, R3, R6 ;  /* 0x00000003ff153219 */ /* 0x000fe20000011606 */
[----:B------:R-:W-:-:S04]  /*2760*/  IMAD R19, R72, R19, RZ ;  /* 0x0000001348137224 */ /* 0x000fc800078e02ff */
[----:B------:R-:W-:Y:S01]  /*2770*/  IMAD R6, R72, R21, RZ ;  /* 0x0000001548067224 */ /* 0x000fe200078e02ff */
[C---:B------:R-:W-:Y:S02]  /*2780*/  ISETP.GE.AND P0, PT, R5.reuse, R19, PT ;  /* 0x000000130500720c */ /* 0x040fe40003f06270 */
[----:B------:R-:W-:Y:S02]  /*2790*/  IADD3 R19, PT, PT, -R5, RZ, RZ ;  /* 0x000000ff05137210 */ /* 0x000fe40007ffe1ff */
[----:B------:R-:W-:Y:S01]  /*27a0*/  ISETP.GE.OR P0, PT, R7, R6, P0 ;  /* 0x000000060700720c */ /* 0x000fe20000706670 */
[----:B------:R-:W-:-:S04]  /*27b0*/  IMAD.HI.U32 R6, R5, R2, RZ ;  /* 0x0000000205067227 */ /* 0x000fc800078e00ff */
[----:B------:R-:W-:Y:S01]  /*27c0*/  IMAD R8, R4, R19, R8 ;  /* 0x0000001304087224 */ /* 0x000fe200078e0208 */
[----:B------:R-:W-:-:S04]  /*27d0*/  SHF.R.U32.HI R6, RZ, R3, R6 ;  /* 0x00000003ff067219 */ /* 0x000fc80000011606 */
[----:B------:R-:W-:-:S03]  /*27e0*/  SEL R6, R5, R6, !P3 ;  /* 0x0000000605067207 */ /* 0x000fc60005800000 */
[----:B------:R-:W-:-:S04]  /*27f0*/  @!P0 IMAD.HI.U32 R18, R7, R2, RZ ;  /* 0x0000000207128227 */ /* 0x000fc800078e00ff */
[----:B------:R-:W-:Y:S01]  /*2800*/  IMAD.MOV R2, RZ, RZ, -R6 ;  /* 0x000000ffff027224 */ /* 0x000fe200078e0a06 */
[----:B------:R-:W-:-:S03]  /*2810*/  @!P0 SHF.R.U32.HI R18, RZ, R3, R18 ;  /* 0x00000003ff128219 */ /* 0x000fc60000011612 */
[----:B------:R-:W-:Y:S01]  /*2820*/  IMAD R2, R72, R2, R5 ;  /* 0x0000000248027224 */ /* 0x000fe200078e0205 */
        /* <DEDUP_REMOVED lines=9> */
.L_x_41:
[----:B------:R-:W1:Y:S02]  /*28c0*/  LDCU UR8, c[0x0][0xb30] ;  /* 0x00016600ff0877ac */ /* 0x000e640008000800 */
[----:B-1----:R-:W-:-:S09]  /*28d0*/  UISETP.NE.AND UP0, UPT, UR8, 0x1, UPT ;  /* 0x000000010800788c */ /* 0x002fd2000bf05270 */
[----:B------:R-:W-:Y:S05]  /*28e0*/  BRA.U UP0, `(.L_x_42) ;  /* 0x0000000100407547 */ /* 0x000fea000b800000 */
[----:B------:R-:W1:Y:S08]  /*28f0*/  LDC.64 R4, c[0x0][0xb10] ;  /* 0x0002c400ff047b82 */ /* 0x000e700000000a00 */
[----:B------:R-:W2:Y:S08]  /*2900*/  LDC.64 R2, c[0x0][0xb18] ;  /* 0x0002c600ff027b82 */ /* 0x000eb00000000a00 */
[----:B------:R-:W4:Y:S08]  /*2910*/  LDC R6, c[0x0][0xb20] ;  /* 0x0002c800ff067b82 */ /* 0x000f300000000800 */
[----:B------:R-:W3:Y:S01]  /*2920*/  LDC R18, c[0x0][0xb0c] ;  /* 0x0002c300ff127b82 */ /* 0x000ee20000000800 */
[----:B-1----:R-:W-:-:S05]  /*2930*/  IMAD.HI.U32 R4, R11, R4, RZ ;  /* 0x000000040b047227 */ /* 0x002fca00078e00ff */
[----:B------:R-:W-:Y:S01]  /*2940*/  SHF.R.U32.HI R4, RZ, R5, R4 ;  /* 0x00000005ff047219 */ /* 0x000fe20000011604 */
[----:B--2---:R-:W-:Y:S01]  /*2950*/  IMAD.HI.U32 R3, R8, R3, RZ ;  /* 0x0000000308037227 */ /* 0x004fe200078e00ff */
[----:B------:R-:W-:-:S04]  /*2960*/  ISETP.NE.AND P0, PT, R2, 0x1, PT ;  /* 0x000000010200780c */ /* 0x000fc80003f05270 */
[----:B----4-:R-:W-:-:S04]  /*2970*/  SHF.R.U32.HI R3, RZ, R6, R3 ;  /* 0x00000006ff037219 */ /* 0x010fc80000011603 */
[----:B------:R-:W-:Y:S02]  /*2980*/  SEL R3, R8, R3, !P0 ;  /* 0x0000000308037207 */ /* 0x000fe40004000000 */
[----:B---3--:R-:W-:-:S04]  /*2990*/  ISETP.NE.AND P1, PT, R18, 0x1, PT ;  /* 0x000000011200780c */ /* 0x008fc80003f25270 */
[----:B------:R-:W-:-:S05]  /*29a0*/  SEL R4, R11, R4, !P1 ;  /* 0x000000040b047207 */ /* 0x000fca0004800000 */
[----:B------:R-:W-:Y:S02]  /*29b0*/  IMAD.IADD R5, R3, 0x1, -R4 ;  /* 0x0000000103057824 */ /* 0x000fe400078e0a04 */
[----:B------:R-:W-:Y:S02]  /*29c0*/  IMAD.IADD R3, R4, 0x1, -R3 ;  /* 0x0000000104037824 */ /* 0x000fe400078e0a03 */
[----:B------:R-:W-:Y:S02]  /*29d0*/  IMAD R11, R5, R18, R11 ;  /* 0x00000012050b7224 */ /* 0x000fe400078e020b */
[----:B------:R-:W-:-:S07]  /*29e0*/  IMAD R8, R3, R2, R8 ;  /* 0x0000000203087224 */ /* 0x000fce00078e0208 */
.L_x_42:
[----:B------:R-:W-:Y:S01]  /*29f0*/  VIADD R14, R14, 0x1 ;  /* 0x000000010e0e7836 */ /* 0x000fe20000000000 */
[----:B------:R-:W-:Y:S01]  /*2a00*/  PLOP3.LUT P1, PT, PT, PT, PT, 0x80, 0x8 ;  /* 0x000000000008781c */ /* 0x000fe20003f2f070 */
[----:B------:R-:W-:Y:S02]  /*2a10*/  IMAD.IADD R155, R11, 0x1, R154 ;  /* 0x000000010b9b7824 */ /* 0x000fe400078e029a */
[----:B------:R-:W-:Y:S01]  /*2a20*/  IMAD.IADD R164, R8, 0x1, R143 ;  /* 0x0000000108a47824 */ /* 0x000fe200078e028f */
[----:B------:R-:W-:-:S04]  /*2a30*/  ISETP.NE.AND P0, PT, R14, 0x2, PT ;  /* 0x000000020e00780c */ /* 0x000fc80003f05270 */
[----:B------:R-:W-:Y:S02]  /*2a40*/  SEL R2, RZ, 0x1, P0 ;  /* 0x00000001ff027807 */ /* 0x000fe40000000000 */
[----:B------:R-:W-:Y:S02]  /*2a50*/  SEL R14, R14, RZ, P0 ;  /* 0x000000ff0e0e7207 */ /* 0x000fe40000000000 */
[----:B------:R-:W-:Y:S01]  /*2a60*/  LOP3.LUT R13, R13, R2, RZ, 0x3c, !PT ;  /* 0x000000020d0d7212 */ /* 0x000fe200078e3cff */
[----:B------:R-:W-:Y:S06]  /*2a70*/  @P2 BRA `(.L_x_43) ;  /* 0xfffffff000582947 */ /* 0x000fec000383ffff */
[----:B------:R-:W-:Y:S01]  /*2a80*/  UIADD3 UR4, UPT, UPT, UR4, 0x148, URZ ;  /* 0x0000014804047890 */ /* 0x000fe2000fffe0ff */
[----:B------:R-:W-:-:S03]  /*2a90*/  SHF.L.U32 R3, R15, 0x1f, RZ ;  /* 0x0000001f0f037819 */ /* 0x000fc600000006ff */
[----:B------:R-:W-:-:S09]  /*2aa0*/  ULEA UR5, UR13, UR4, 0x3 ;  /* 0x000000040d057291 */ /* 0x000fd2000f8e18ff */
[----:B------:R-:W1:Y:S02]  /*2ab0*/  SYNCS.PHASECHK.TRANS64.TRYWAIT P0, [UR5], R3 ;  /* 0x00000003ff0075a7 */ /* 0x000e640008001105 */
[----:B-1----:R-:W-:Y:S05]  /*2ac0*/  @!P0 BRA `(.L_x_44) ;  /* 0x0000005c00f48947 */ /* 0x002fea0003800000 */
.L_x_156:
[----:B------:R-:W-:-:S04]  /*2ad0*/  UIADD3 UR6, UPT, UPT, UR13, 0x1, URZ ;  /* 0x000000010d067890 */ /* 0x000fc8000fffe0ff */
[----:B------:R-:W-:-:S04]  /*2ae0*/  UISETP.NE.AND UP0, UPT, UR6, 0x29, UPT ;  /* 0x000000290600788c */ /* 0x000fc8000bf05270 */
[----:B------:R-:W-:Y:S02]  /*2af0*/  USEL UR7, URZ, 0x1, UP0 ;  /* 0x00000001ff077887 */ /* 0x000fe40008000000 */
[----:B------:R-:W-:-:S04]  /*2b00*/  USEL UR6, UR6, URZ, UP0 ;  /* 0x000000ff06067287 */ /* 0x000fc80008000000 */
[----:B------:R-:W-:Y:S01]  /*2b10*/  ULEA UR5, UR6, UR4, 0x3 ;  /* 0x0000000406057291 */ /* 0x000fe2000f8e18ff */
[----:B------:R-:W-:-:S04]  /*2b20*/  LOP3.LUT R2, R15, UR7, RZ, 0x3c, !PT ;  /* 0x000000070f027c12 */ /* 0x000fc8000f8e3cff */
[----:B-1----:R-:W-:-:S04]  /*2b30*/  SHF.L.U32 R3, R2, 0x1f, RZ ;  /* 0x0000001f02037819 */ /* 0x002fc800000006ff */
[----:B------:R-:W1:Y:S02]  /*2b40*/  SYNCS.PHASECHK.TRANS64.TRYWAIT P0, [UR5], R3 ;  /* 0x00000003ff0075a7 */ /* 0x000e640008001105 */
[----:B-1----:R-:W-:Y:S05]  /*2b50*/  @!P0 BRA `(.L_x_45) ;  /* 0x0000005c00e88947 */ /* 0x002fea0003800000 */
.L_x_158:
        /* <DEDUP_REMOVED lines=9> */
.L_x_160:
        /* <DEDUP_REMOVED lines=9> */
.L_x_162:
        /* <DEDUP_REMOVED lines=9> */
.L_x_164:
        /* <DEDUP_REMOVED lines=9> */
.L_x_166:
        /* <DEDUP_REMOVED lines=9> */
.L_x_168:
        /* <DEDUP_REMOVED lines=9> */
.L_x_170:
        /* <DEDUP_REMOVED lines=9> */
.L_x_172:
        /* <DEDUP_REMOVED lines=9> */
.L_x_174:
        /* <DEDUP_REMOVED lines=9> */
.L_x_176:
        /* <DEDUP_REMOVED lines=9> */
.L_x_178:
        /* <DEDUP_REMOVED lines=9> */
.L_x_180:
        /* <DEDUP_REMOVED lines=9> */
.L_x_182:
        /* <DEDUP_REMOVED lines=9> */
.L_x_184:
        /* <DEDUP_REMOVED lines=9> */
.L_x_186:
        /* <DEDUP_REMOVED lines=9> */
.L_x_188:
        /* <DEDUP_REMOVED lines=9> */
.L_x_190:
        /* <DEDUP_REMOVED lines=9> */
.L_x_192:
        /* <DEDUP_REMOVED lines=9> */
.L_x_194:
        /* <DEDUP_REMOVED lines=9> */
.L_x_196:
        /* <DEDUP_REMOVED lines=9> */
.L_x_198:
        /* <DEDUP_REMOVED lines=9> */
.L_x_200:
        /* <DEDUP_REMOVED lines=9> */
.L_x_202:
        /* <DEDUP_REMOVED lines=9> */
.L_x_204:
        /* <DEDUP_REMOVED lines=9> */
.L_x_206:
        /* <DEDUP_REMOVED lines=9> */
.L_x_208:
        /* <DEDUP_REMOVED lines=9> */
.L_x_210:
        /* <DEDUP_REMOVED lines=9> */
.L_x_212:
        /* <DEDUP_REMOVED lines=9> */
.L_x_214:
        /* <DEDUP_REMOVED lines=9> */
.L_x_216:
        /* <DEDUP_REMOVED lines=9> */
.L_x_218:
        /* <DEDUP_REMOVED lines=9> */
.L_x_220:
        /* <DEDUP_REMOVED lines=9> */
.L_x_222:
        /* <DEDUP_REMOVED lines=9> */
.L_x_224:
        /* <DEDUP_REMOVED lines=9> */
.L_x_226:
        /* <DEDUP_REMOVED lines=9> */
.L_x_228:
        /* <DEDUP_REMOVED lines=9> */
.L_x_230:
        /* <DEDUP_REMOVED lines=9> */
.L_x_232:
        /* <DEDUP_REMOVED lines=9> */
.L_x_234:
[----:B------:R-:W-:-:S04]  /*40c0*/  UIADD3 UR6, UPT, UPT, UR6, 0x1, URZ ;  /* 0x0000000106067890 */ /* 0x000fc8000fffe0ff */
[----:B------:R-:W-:-:S04]  /*40d0*/  UISETP.NE.AND UP0, UPT, UR6, 0x29, UPT ;  /* 0x000000290600788c */ /* 0x000fc8000bf05270 */
[----:B------:R-:W-:Y:S02]  /*40e0*/  USEL UR5, URZ, 0x1, UP0 ;  /* 0x00000001ff057887 */ /* 0x000fe40008000000 */
[----:B------:R-:W-:-:S04]  /*40f0*/  USEL UR6, UR6, URZ, UP0 ;  /* 0x000000ff06067287 */ /* 0x000fc80008000000 */
[----:B------:R-:W-:Y:S01]  /*4100*/  ULEA UR6, UR6, UR4, 0x3 ;  /* 0x0000000406067291 */ /* 0x000fe2000f8e18ff */
[----:B-1----:R-:W-:-:S04]  /*4110*/  LOP3.LUT R3, R2, UR5, RZ, 0x3c, !PT ;  /* 0x0000000502037c12 */ /* 0x002fc8000f8e3cff */
[----:B------:R-:W-:Y:S01]  /*4120*/  SHF.L.U32 R3, R3, 0x1f, RZ ;  /* 0x0000001f03037819 */ /* 0x000fe200000006ff */
[----:B---3--:R-:W-:-:S07]  /*4130*/  IMAD.U32 R0, RZ, RZ, UR6 ;  /* 0x00000006ff007e24 */ /* 0x008fce000f8e00ff */
.L_x_84:
[----:B-1----:R1:W2:Y:S02]  /*4140*/  SYNCS.PHASECHK.TRANS64.TRYWAIT P0, [R0+URZ], R3 ;  /* 0x00000003000075a7 */ /* 0x0022a400080011ff */
[----:B--2---:R-:W-:Y:S05]  /*4150*/  @!P0 NANOSLEEP.SYNCS 0x989680 ;  /* 0x009896800000895d */ /* 0x004fea0003900000 */
[----:B------:R-:W2:Y:S02]  /*4160*/  @!P0 SYNCS.PHASECHK.TRANS64 P0, [R0+URZ], R3 ;  /* 0x00000003000085a7 */ /* 0x000ea400080010ff */
[----:B--2---:R-:W-:Y:S05]  /*4170*/  @P0 EXIT ;  /* 0x000000000000094d */ /* 0x004fea0003800000 */
[----:B------:R-:W-:Y:S05]  /*4180*/  BRA `(.L_x_84) ;  /* 0xfffffffc00ec7947 */ /* 0x000fea000383ffff */
.L_x_23:
[----:B------:R-:W-:-:S04]  /*4190*/  UISETP.NE.AND UP1, UPT, UR37, URZ, UPT ;  /* 0x000000ff2500728c */ /* 0x000fc8000bf25270 */
[----:B------:R-:W-:-:S09]  /*41a0*/  UISETP.NE.OR UP1, UPT, UR10, 0x1, UP1 ;  /* 0x000000010a00788c */ /* 0x000fd20008f25670 */
[----:B------:R-:W-:Y:S05]  /*41b0*/  BRA.U UP1, `(.L_x_85) ;  /* 0x00000005014c7547 */ /* 0x000fea000b800000 */
[----:B------:R-:W-:Y:S01]  /*41c0*/  HFMA2 R11, -RZ, RZ, 0, 0 ;  /* 0x00000000ff0b7431 */ /* 0x000fe200000001ff */
[----:B------:R-:W-:Y:S01]  /*41d0*/  ISETP.GE.U32.AND P2, PT, R10, 0x2, PT ;  /* 0x000000020a00780c */ /* 0x000fe20003f46070 */
[----:B------:R-:W-:Y:S01]  /*41e0*/  IMAD.MOV.U32 R12, RZ, RZ, 0x1 ;  /* 0x00000001ff0c7424 */ /* 0x000fe200078e00ff */
[----:B------:R-:W-:Y:S01]  /*41f0*/  CS2R R8, SRZ ;  /* 0x0000000000087805 */ /* 0x000fe2000001ff00 */
[----:B------:R-:W-:Y:S01]  /*4200*/  IMAD.MOV.U32 R3, RZ, RZ, RZ ;  /* 0x000000ffff037224 */ /* 0x000fe200078e00ff */
[----:B------:R-:W-:Y:S01]  /*4210*/  UMOV UR4, 0x400 ;  /* 0x0000040000047882 */ /* 0x000fe20000000000 */
[----:B------:R-:W-:Y:S01]  /*4220*/  UMOV UR6, URZ ;  /* 0x000000ff00067c82 */ /* 0x000fe20008000000 */
[----:B------:R-:W-:-:S12]  /*4230*/  ULEA UR37, UR37, UR4, 0x18 ;  /* 0x0000000425257291 */ /* 0x000fd8000f8ec0ff */
.L_x_89:
[----:B------:R-:W-:Y:S02]  /*4240*/  LEA R0, R3, UR37, 0x3 ;  /* 0x0000002503007c11 */ /* 0x000fe4000f8e18ff */
[----:B------:R-:W-:-:S03]  /*4250*/  SHF.L.U32 R5, R8, 0x1f, RZ ;  /* 0x0000001f08057819 */ /* 0x000fc600000006ff */
[----:B------:R-:W-:Y:S01]  /*4260*/  VIADD R4, R0, 0x320 ;  /* 0x0000032000047836 */ /* 0x000fe20000000000 */
[----:B------:R-:W1:Y:S02]  /*4270*/  SYNCS.PHASECHK.TRANS64.TRYWAIT P0, [R0+URZ+0x310], R5 ;  /* 0x00031005000075a7 */ /* 0x000e6400080011ff */
[----:B-1----:R-:W-:Y:S05]  /*4280*/  @!P0 BRA `(.L_x_86) ;  /* 0x0000005400c48947 */ /* 0x002fea0003800000 */
.L_x_235:
[----:B------:R-:W-:Y:S01]  /*4290*/  ULEA UR5, UR6, UR37, 0x3 ;  /* 0x0000002506057291 */ /* 0x000fe2000f8e18ff */
[----:B------:R-:W-:Y:S01]  /*42a0*/  PRMT R4, RZ, 0x654, R4 ;  /* 0x00000654ff047816 */ /* 0x000fe20000000004 */
[----:B-1----:R-:W-:Y:S01]  /*42b0*/  @!P2 IMAD.MOV.U32 R5, RZ, RZ, 0x10 ;  /* 0x00000010ff05a424 */ /* 0x002fe200078e00ff */
[----:B------:R-:W-:Y:S01]  /*42c0*/  SHF.L.U32 R7, R12, 0x1f, RZ ;  /* 0x0000001f0c077819 */ /* 0x000fe200000006ff */
[----:B------:R-:W-:Y:S01]  /*42d0*/  UIADD3 UR4, UPT, UPT, UR5, 0x2b0, URZ ;  /* 0x000002b005047890 */ /* 0x000fe2000fffe0ff */
[----:B------:R1:W-:Y:S05]  /*42e0*/  SYNCS.ARRIVE.TRANS64.RED.A1T0 RZ, [R4+URZ], RZ ;  /* 0x000000ff04ff79a7 */ /* 0x0003ea00081004ff */
[----:B------:R-:W-:Y:S01]  /*42f0*/  IMAD.U32 R13, RZ, RZ, UR4 ;  /* 0x00000004ff0d7e24 */ /* 0x000fe2000f8e00ff */
[----:B------:R-:W2:Y:S04]  /*4300*/  SYNCS.PHASECHK.TRANS64.TRYWAIT P0, [UR5+0x2c0], R7 ;  /* 0x0002c007ff0075a7 */ /* 0x000ea80008001105 */
[----:B------:R-:W-:Y:S01]  /*4310*/  PRMT R13, R10, 0x654, R13 ;  /* 0x000006540a0d7816 */ /* 0x000fe2000000000d */
[----:B-12---:R-:W-:Y:S06]  /*4320*/  @!P0 BRA `(.L_x_87) ;  /* 0x0000005400b08947 */ /* 0x006fec0003800000 */
.L_x_237:
[----:B------:R-:W-:Y:S01]  /*4330*/  ULEA UR4, UR6, UR37, 0x4 ;  /* 0x0000002506047291 */ /* 0x000fe2000f8e20ff */
[----:B------:R-:W-:Y:S01]  /*4340*/  SEL R2, R13, R2, !P2 ;  /* 0x000000020d027207 */ /* 0x000fe20005000000 */
[----:B------:R-:W-:Y:S01]  /*4350*/  UIADD3 UR5, UPT, UPT, UR5, 0x2b0, URZ ;  /* 0x000002b005057890 */ /* 0x000fe2000fffe0ff */
[----:B-1----:R-:W-:Y:S01]  /*4360*/  LEA R0, R11, UR37, 0x3 ;  /* 0x000000250b007c11 */ /* 0x002fe2000f8e18ff */
[----:B------:R-:W-:Y:S01]  /*4370*/  UIADD3 UR4, UPT, UPT, UR4, 0x340, URZ ;  /* 0x0000034004047890 */ /* 0x000fe2000fffe0ff */
[----:B------:R1:W-:Y:S01]  /*4380*/  @!P2 SYNCS.ARRIVE.TRANS64.RED RZ, [R2+URZ], R5 ;  /* 0x0000000502ffa9a7 */ /* 0x0003e200080004ff */
[----:B------:R-:W-:Y:S01]  /*4390*/  UIADD3 UR6, UPT, UPT, UR6, 0x1, URZ ;  /* 0x0000000106067890 */ /* 0x000fe2000fffe0ff */
[----:B------:R-:W-:-:S03]  /*43a0*/  VIADD R3, R3, 0x1 ;  /* 0x0000000103037836 */ /* 0x000fc60000000000 */
[----:B------:R-:W-:Y:S02]  /*43b0*/  UISETP.NE.AND UP0, UPT, UR6, 0x2, UPT ;  /* 0x000000020600788c */ /* 0x000fe4000bf05270 */
[----:B------:R-:W-:Y:S01]  /*43c0*/  ISETP.NE.AND P0, PT, R3, 0x2, PT ;  /* 0x000000020300780c */ /* 0x000fe20003f05270 */
[----:B------:R-:W-:Y:S06]  /*43d0*/  UGETNEXTWORKID.BROADCAST [UR4], [UR5] ;  /* 0x00000000040073ca */ /* 0x000fec0008000100 */
[----:B------:R-:W-:Y:S02]  /*43e0*/  USEL UR4, URZ, 0x1, UP0 ;  /* 0x00000001ff047887 */ /* 0x000fe40008000000 */
[----:B------:R-:W-:-:S04]  /*43f0*/  USEL UR6, UR6, URZ, UP0 ;  /* 0x000000ff06067287 */ /* 0x000fc80008000000 */
[----:B------:R-:W-:Y:S02]  /*4400*/  LOP3.LUT R12, R12, UR4, RZ, 0x3c, !PT ;  /* 0x000000040c0c7c12 */ /* 0x000fe4000f8e3cff */
[----:B-1----:R-:W-:-:S04]  /*4410*/  SHF.L.U32 R5, R9, 0x1f, RZ ;  /* 0x0000001f09057819 */ /* 0x002fc800000006ff */
[----:B------:R-:W1:Y:S02]  /*4420*/  SYNCS.PHASECHK.TRANS64.TRYWAIT P1, [R0+URZ+0x2b0], R5 ;  /* 0x0002b005000075a7 */ /* 0x000e6400080211ff */
[----:B-1----:R-:W-:Y:S05]  /*4430*/  @!P1 BRA `(.L_x_88) ;  /* 0x0000005400849947 */ /* 0x002fea0003800000 */
.L_x_238:
[----:B------:R-:W-:Y:S01]  /*4440*/  LEA R4, R11, UR37, 0x4 ;  /* 0x000000250b047c11 */ /* 0x000fe2000f8e20ff */
[----:B-1----:R-:W-:Y:S01]  /*4450*/  VIADD R0, R0, 0x2c0 ;  /* 0x000002c000007836 */ /* 0x002fe20000000000 */
[----:B------:R-:W-:Y:S01]  /*4460*/  SEL R3, R3, RZ, P0 ;  /* 0x000000ff03037207 */ /* 0x000fe20000000000 */
[----:B------:R-:W-:-:S03]  /*4470*/  VIADD R11, R11, 0x1 ;  /* 0x000000010b0b7836 */ /* 0x000fc60000000000 */
[----:B------:R-:W1:Y:S01]  /*4480*/  LDS.128 R4, [R4+0x340] ;  /* 0x0003400004047984 */ /* 0x000e620000000c00 */
[----:B------:R-:W-:Y:S02]  /*4490*/  PRMT R0, RZ, 0x654, R0 ;  /* 0x00000654ff007816 */ /* 0x000fe40000000000 */
[C---:B------:R-:W-:Y:S01]  /*44a0*/  ISETP.NE.AND P1, PT, R11.reuse, 0x2, PT ;  /* 0x000000020b00780c */ /* 0x040fe20003f25270 */
[----:B------:R-:W-:Y:S01]  /*44b0*/  @!PT LDS RZ, [RZ] ;  /* 0x00000000fffff984 */ /* 0x000fe20000000800 */
[----:B------:R-:W-:Y:S01]  /*44c0*/  @!PT LDS RZ, [RZ] ;  /* 0x00000000fffff984 */ /* 0x000fe20000000800 */
[----:B------:R-:W-:Y:S01]  /*44d0*/  @!PT LDS RZ, [RZ] ;  /* 0x00000000fffff984 */ /* 0x000fe20000000800 */
[----:B------:R-:W-:Y:S01]  /*44e0*/  @!PT LDS RZ, [RZ] ;  /* 0x00000000fffff984 */ /* 0x000fe20000000800 */
[----:B------:R2:W-:Y:S06]  /*44f0*/  MEMBAR.ALL.CTA ;  /* 0x0000000000007992 */ /* 0x0005ec0000008000 */
[----:B--2---:R-:W2:Y:S01]  /*4500*/  FENCE.VIEW.ASYNC.S ;  /* 0x00000000000073c6 */ /* 0x004ea20000000000 */
[----:B------:R-:W-:Y:S01]  /*4510*/  SEL R11, R11, RZ, P1 ;  /* 0x000000ff0b0b7207 */ /* 0x000fe20000800000 */
[----:B--2---:R2:W-:Y:S01]  /*4520*/  SYNCS.ARRIVE.TRANS64.RED.A1T0 RZ, [R0+URZ], RZ ;  /* 0x000000ff00ff79a7 */ /* 0x0045e200081004ff */
[----:B-1----:R-:W-:-:S02]  /*4530*/  LOP3.LUT P3, RZ, R6, 0x1, RZ, 0xc0, !PT ;  /* 0x0000000106ff7812 */ /* 0x002fc4000786c0ff */
[----:B------:R-:W-:-:S04]  /*4540*/  SEL R5, RZ, 0x1, P0 ;  /* 0x00000001ff057807 */ /* 0x000fc80000000000 */
[----:B------:R-:W-:Y:S02]  /*4550*/  LOP3.LUT R8, R8, R5, RZ, 0x3c, !PT ;  /* 0x0000000508087212 */ /* 0x000fe400078e3cff */
[----:B--2---:R-:W-:-:S04]  /*4560*/  SEL R0, RZ, 0x1, P1 ;  /* 0x00000001ff007807 */ /* 0x004fc80000800000 */
[----:B------:R-:W-:Y:S01]  /*4570*/  LOP3.LUT R9, R9, R0, RZ, 0x3c, !PT ;  /* 0x0000000009097212 */ /* 0x000fe200078e3cff */
[----:B------:R-:W-:Y:S06]  /*4580*/  @P3 BRA `(.L_x_89) ;  /* 0xfffffffc002c3947 */ /* 0x000fec000383ffff */
[----:B------:R-:W-:Y:S01]  /*4590*/  ULEA UR5, UR6, UR37, 0x3 ;  /* 0x0000002506057291 */ /* 0x000fe2000f8e18ff */
[----:B------:R-:W-:-:S08]  /*45a0*/  SHF.L.U32 R3, R12, 0x1f, RZ ;  /* 0x0000001f0c037819 */ /* 0x000fd000000006ff */
[----:B------:R-:W1:Y:S02]  /*45b0*/  SYNCS.PHASECHK.TRANS64 P0, [UR5+0x2c0], R3 ;  /* 0x0002c003ff0075a7 */ /* 0x000e640008001005 */
[----:B-1----:R-:W-:Y:S05]  /*45c0*/  @P0 BRA `(.L_x_90) ;  /* 0x0000000000080947 */ /* 0x002fea0003800000 */
[----:B------:R-:W1:Y:S02]  /*45d0*/  SYNCS.PHASECHK.TRANS64.TRYWAIT P0, [UR5+0x2c0], R3 ;  /* 0x0002c003ff0075a7 */ /* 0x000e640008001105 */
[----:B-1----:R-:W-:Y:S05]  /*45e0*/  @!P0 BRA `(.L_x_91) ;  /* 0x00000054002c8947 */ /* 0x002fea0003800000 */
.L_x_90:
[----:B------:R-:W-:-:S04]  /*45f0*/  UIADD3 UR4, UPT, UPT, UR6, 0x1, URZ ;  /* 0x0000000106047890 */ /* 0x000fc8000fffe0ff */
[----:B------:R-:W-:-:S04]  /*4600*/  UISETP.NE.AND UP0, UPT, UR4, 0x2, UPT ;  /* 0x000000020400788c */ /* 0x000fc8000bf05270 */
[----:B------:R-:W-:Y:S02]  /*4610*/  USEL UR7, URZ, 0x1, UP0 ;  /* 0x00000001ff077887 */ /* 0x000fe40008000000 */
[----:B------:R-:W-:-:S04]  /*4620*/  USEL UR4, UR4, URZ, UP0 ;  /* 0x000000ff04047287 */ /* 0x000fc80008000000 */
[----:B------:R-:W-:Y:S01]  /*4630*/  ULEA UR4, UR4, UR37, 0x3 ;  /* 0x0000002504047291 */ /* 0x000fe2000f8e18ff */
[----:B-1----:R-:W-:-:S04]  /*4640*/  LOP3.LUT R3, R12, UR7, RZ, 0x3c, !PT ;  /* 0x000000070c037c12 */ /* 0x002fc8000f8e3cff */
[----:B------:R-:W-:-:S04]  /*4650*/  SHF.L.U32 R0, R3, 0x1f, RZ ;  /* 0x0000001f03007819 */ /* 0x000fc800000006ff */
[----:B------:R-:W1:Y:S02]  /*4660*/  SYNCS.PHASECHK.TRANS64 P0, [UR4+0x2c0], R0 ;  /* 0x0002c000ff0075a7 */ /* 0x000e640008001004 */
[----:B-1----:R-:W-:Y:S05]  /*4670*/  @P0 EXIT ;  /* 0x000000000000094d */ /* 0x002fea0003800000 */
[----:B------:R-:W-:Y:S02]  /*4680*/  SHF.L.U32 R3, R3, 0x1f, RZ ;  /* 0x0000001f03037819 */ /* 0x000fe400000006ff */
[----:B------:R-:W-:-:S07]  /*4690*/  MOV R0, UR4 ;  /* 0x0000000400007c02 */ /* 0x000fce0008000f00 */
.L_x_92:
[----:B-1----:R1:W2:Y:S02]  /*46a0*/  SYNCS.PHASECHK.TRANS64.TRYWAIT P0, [R0+URZ+0x2c0], R3 ;  /* 0x0002c003000075a7 */ /* 0x0022a400080011ff */
[----:B--2---:R-:W-:Y:S05]  /*46b0*/  @!P0 NANOSLEEP.SYNCS 0x989680 ;  /* 0x009896800000895d */ /* 0x004fea0003900000 */
[----:B------:R-:W2:Y:S02]  /*46c0*/  @!P0 SYNCS.PHASECHK.TRANS64 P0, [R0+URZ+0x2c0], R3 ;  /* 0x0002c003000085a7 */ /* 0x000ea400080010ff */
[----:B--2---:R-:W-:Y:S05]  /*46d0*/  @P0 EXIT ;  /* 0x000000000000094d */ /* 0x004fea0003800000 */
[----:B------:R-:W-:Y:S05]  /*46e0*/  BRA `(.L_x_92) ;  /* 0xfffffffc00ec7947 */ /* 0x000fea000383ffff */
.L_x_85:
[----:B------:R-:W-:Y:S05]  /*46f0*/  BRA.U UP4, `(.L_x_93) ;  /* 0x0000001104847547 */ /* 0x000fea000b800000 */
[----:B------:R-:W-:Y:S01]  /*4700*/  UMOV UR6, 0x40 ;  /* 0x0000004000067882 */ /* 0x000fe20000000000 */
[----:B------:R-:W-:Y:S01]  /*4710*/  NOP ;  /* 0x0000000000007918 */ /* 0x000fe20000000000 */
[----:B------:R-:W-:Y:S01]  /*4720*/  ULEA UR6, UR37, UR6, 0x18 ;  /* 0x0000000625067291 */ /* 0x000fe2000f8ec0ff */
[----:B------:R-:W-:Y:S02]  /*4730*/  UMOV UR7, 0x400 ;  /* 0x0000040000077882 */ /* 0x000fe40000000000 */
[----:B------:R-:W-:-:S06]  /*4740*/  ULEA UR37, UR37, UR7, 0x18 ;  /* 0x0000000725257291 */ /* 0x000fcc000f8ec0ff */
[----:B------:R-:W1:Y:S02]  /*4750*/  LDS.U8 R2, [UR6+0x1c] ;  /* 0x00001c06ff027984 */ /* 0x000e640008000000 */
[----:B-1----:R-:W-:-:S13]  /*4760*/  ISETP.NE.AND P0, PT, R2, RZ, PT ;  /* 0x000000ff0200720c */ /* 0x002fda0003f05270 */
[----:B------:R-:W-:Y:S05]  /*4770*/  @P0 BRA `(.L_x_94) ;  /* 0x0000000400080947 */ /* 0x000fea0003800000 */
[----:B------:R-:W-:Y:S02]  /*4780*/  UISETP.NE.U32.AND UP0, UPT, UR5, 0x1, UPT ;  /* 0x000000010500788c */ /* 0x000fe4000bf05070 */
[----:B------:R-:W-:-:S07]  /*4790*/  UIADD3 UR8, UPT, UPT, UR6, 0x8, URZ ;  /* 0x0000000806087890 */ /* 0x000fce000fffe0ff */
[----:B------:R-:W-:Y:S05]  /*47a0*/  BRA.U !UP0, `(.L_x_95) ;  /* 0x00000001089c7547 */ /* 0x000fea000b800000 */
[----:B------:R-:W-:Y:S01]  /*47b0*/  ELECT P0, URZ, PT ;  /* 0x0000000000ff782f */ /* 0x000fe20003800000 */
[----:B------:R-:W-:-:S12]  /*47c0*/  BSSY B0, `(.L_x_95) ;  /* 0x0000025000007945 */ /* 0x000fd80003800000 */
[----:B------:R-:W-:Y:S05]  /*47d0*/  @!P0 BRA `(.L_x_96) ;  /* 0x00000000008c8947 */ /* 0x000fea0003800000 */
[----:B------:R-:W-:-:S05]  /*47e0*/  UMOV UR7, 0x10 ;  /* 0x0000001000077882 */ /* 0x000fca0000000000 */
[----:B------:R-:W-:Y:S04]  /*47f0*/  DEPBAR.LE SB1, 0x36 ;  /* 0x00009d800000791a */ /* 0x000fe80000000000 */
[----:B------:R-:W1:Y:S02]  /*4800*/  UTCATOMSWS.2CTA.FIND_AND_SET.ALIGN UP1, UR7, UR7 ;  /* 0x00000007000775e3 */ /* 0x000e640008220800 */
[----:B-1----:R-:W-:Y:S01]  /*4810*/  MOV R11, UR7 ;  /* 0x00000007000b7c02 */ /* 0x002fe20008000f00 */
[----:B------:R-:W-:Y:S06]  /*4820*/  BRA.U UP1, `(.L_x_97) ;  /* 0x0000000101187547 */ /* 0x000fec000b800000 */
.L_x_98:
[----:B------:R-:W-:Y:S05]  /*4830*/  NANOSLEEP 0x64 ;  /* 0x000000640000795d */ /* 0x000fea0003800000 */
[----:B------:R-:W-:-:S05]  /*4840*/  UMOV UR7, 0x10 ;  /* 0x0000001000077882 */ /* 0x000fca0000000000 */
[----:B------:R-:W-:Y:S04]  /*4850*/  DEPBAR.LE SB1, 0x36 ;  /* 0x00009d800000791a */ /* 0x000fe80000000000 */
[----:B------:R-:W1:Y:S02]  /*4860*/  UTCATOMSWS.2CTA.FIND_AND_SET.ALIGN UP1, UR7, UR7 ;  /* 0x00000007000775e3 */ /* 0x000e640008220800 */
[----:B-1----:R-:W-:Y:S01]  /*4870*/  MOV R11, UR7 ;  /* 0x00000007000b7c02 */ /* 0x002fe20008000f00 */
[----:B------:R-:W-:Y:S05]  /*4880*/  BRA.U !UP1, `(.L_x_98) ;  /* 0xfffffffd09e87547 */ /* 0x000fea000b83ffff */
.L_x_97:
[----:B------:R-:W1:Y:S01]  /*4890*/  LDS R5, [UR6+0x10] ;  /* 0x00001006ff057984 */ /* 0x000e620008000800 */
[----:B------:R-:W-:Y:S01]  /*48a0*/  IMAD.U32 R3, RZ, RZ, UR37 ;  /* 0x00000025ff037e24 */ /* 0x000fe2000f8e00ff */
[----:B------:R-:W-:-:S03]  /*48b0*/  MOV R2, UR4 ;  /* 0x0000000400027c02 */ /* 0x000fc60008000f00 */
[----:B------:R-:W-:Y:S01]  /*48c0*/  VIADD R3, R3, 0x360 ;  /* 0x0000036003037836 */ /* 0x000fe20000000000 */
[----:B-1----:R-:W-:-:S04]  /*48d0*/  SHF.L.U32 R5, R5, 0x1f, RZ ;  /* 0x0000001f05057819 */ /* 0x002fc800000006ff */
[----:B------:R-:W1:Y:S02]  /*48e0*/  SYNCS.PHASECHK.TRANS64.TRYWAIT P0, [UR6+0x8], R5 ;  /* 0x00000805ff0075a7 */ /* 0x000e640008001106 */
[----:B-1----:R-:W-:Y:S05]  /*48f0*/  @P0 BRA `(.L_x_99) ;  /* 0x0000000000080947 */ /* 0x002fea0003800000 */
[----:B------:R-:W1:Y:S02]  /*4900*/  SYNCS.PHASECHK.TRANS64.TRYWAIT P0, [UR6+0x8], R5 ;  /* 0x00000805ff0075a7 */ /* 0x000e640008001106 */
[----:B-1----:R-:W-:Y:S05]  /*4910*/  @!P0 BRA `(.L_x_100) ;  /* 0x0000005000788947 */ /* 0x002fea0003800000 */
.L_x_99:
[----:B-1----:R-:W-:Y:S01]  /*4920*/  HFMA2 R4, -RZ, RZ, 0, 5.9604644775390625e-08 ;  /* 0x00000001ff047431 */ /* 0x002fe200000001ff */
[----:B------:R-:W-:Y:S01]  /*4930*/  UPRMT UR7, UR4, 0x654, UR8 ;  /* 0x0000065404077896 */ /* 0x000fe20008000008 */
[----:B------:R-:W-:Y:S01]  /*4940*/  IMAD.MOV.U32 R6, RZ, RZ, 0xffff ;  /* 0x0000ffffff067424 */ /* 0x000fe200078e00ff */
[----:B------:R-:W-:Y:S01]  /*4950*/  PRMT R2, R2, 0x654, R3 ;  /* 0x0000065402027816 */ /* 0x000fe20000000003 */
[----:B------:R-:W-:Y:S02]  /*4960*/  IMAD.MOV.U32 R5, RZ, RZ, 0x4 ;  /* 0x00000004ff057424 */ /* 0x000fe400078e00ff */
[----:B------:R-:W-:Y:S01]  /*4970*/  IMAD.SHL.U32 R9, R11, 0x20, RZ ;  /* 0x000000200b097824 */ /* 0x000fe200078e00ff */
[----:B------:R-:W-:Y:S02]  /*4980*/  MOV R3, UR7 ;  /* 0x0000000700037c02 */ /* 0x000fe40008000f00 */
[-C--:B------:R-:W-:Y:S01]  /*4990*/  SHF.L.U32 R7, R6, R11.reuse, RZ ;  /* 0x0000000b06077219 */ /* 0x080fe200000006ff */
[----:B------:R1:W-:Y:S01]  /*49a0*/  SYNCS.ARRIVE.TRANS64.RED RZ, [UR7], R5 ;  /* 0x00000005ffff79a7 */ /* 0x0003e20008000407 */
[----:B------:R-:W-:Y:S01]  /*49b0*/  SHF.L.U32 R6, R4, R11, RZ ;  /* 0x0000000b04067219 */ /* 0x000fe200000006ff */
[----:B------:R1:W-:Y:S04]  /*49c0*/  STS [UR37+0x360], R9 ;  /* 0x00036009ff007988 */ /* 0x0003e80008000825 */
[----:B------:R1:W-:Y:S04]  /*49d0*/  STAS [R2.64], R11 ;  /* 0x0000000b02007dbd */ /* 0x0003e8000c0008ff */
[----:B------:R1:W-:Y:S04]  /*49e0*/  ATOMS.OR RZ, [UR6+0x14], R7 ;  /* 0x00001407ffff798c */ /* 0x0003e8000b000006 */
[----:B------:R1:W-:Y:S04]  /*49f0*/  ATOMS.OR RZ, [UR6+0x18], R6 ;  /* 0x00001806ffff798c */ /* 0x0003e8000b000006 */
[----:B------:R1:W-:Y:S02]  /*4a00*/  ATOMS.XOR RZ, [UR6+0x10], R4 ;  /* 0x00001004ffff798c */ /* 0x0003e4000b800006 */
.L_x_96:
[----:B------:R-:W-:Y:S05]  /*4a10*/  BSYNC B0 ;  /* 0x0000000000007941 */ /* 0x000fea0003800000 */
.L_x_95:
[----:B------:R-:W-:Y:S05]  /*4a20*/  BRA.U UP0, `(.L_x_101) ;  /* 0x00000001006c7547 */ /* 0x000fea000b800000 */
[----:B------:R-:W-:-:S03]  /*4a30*/  UMOV UR7, 0xffffffff ;  /* 0xffffffff00077882 */ /* 0x000fc60000000000 */
[----:B------:R-:W-:Y:S05]  /*4a40*/  BRA.DIV UR7, `(.L_x_102) ;  /* 0x0000005207447947 */ /* 0x000fea000b800000 */
[----:B------:R-:W-:-:S13]  /*4a50*/  ELECT P6, URZ, PT ;  /* 0x0000000000ff782f */ /* 0x000fda00038c0000 */
.L_x_242:
[----:B------:R-:W-:Y:S05]  /*4a60*/  @!P6 BRA `(.L_x_101) ;  /* 0x00000000005ce947 */ /* 0x000fea0003800000 */
[----:B-1----:R-:W1:Y:S02]  /*4a70*/  LDS R3, [UR6+0x10] ;  /* 0x00001006ff037984 */ /* 0x002e640008000800 */
[----:B-1----:R-:W-:-:S04]  /*4a80*/  SHF.L.U32 R3, R3, 0x1f, RZ ;  /* 0x0000001f03037819 */ /* 0x002fc800000006ff */
[----:B------:R-:W1:Y:S02]  /*4a90*/  SYNCS.PHASECHK.TRANS64.TRYWAIT P0, [UR6+0x8], R3 ;  /* 0x00000803ff0075a7 */ /* 0x000e640008001106 */
[----:B-1----:R-:W-:Y:S05]  /*4aa0*/  @P0 BRA `(.L_x_103) ;  /* 0x0000000000080947 */ /* 0x002fea0003800000 */
[----:B------:R-:W1:Y:S02]  /*4ab0*/  SYNCS.PHASECHK.TRANS64.TRYWAIT P0, [UR6+0x8], R3 ;  /* 0x00000803ff0075a7 */ /* 0x000e640008001106 */
[----:B-1----:R-:W-:Y:S05]  /*4ac0*/  @!P0 BRA `(.L_x_104) ;  /* 0x0000005000448947 */ /* 0x002fea0003800000 */
.L_x_103:
[----:B------:R-:W2:Y:S01]  /*4ad0*/  LDS R5, [UR37+0x360] ;  /* 0x00036025ff057984 */ /* 0x000ea20008000800 */
[----:B-1----:R-:W-:Y:S02]  /*4ae0*/  HFMA2 R2, -RZ, RZ, 0, 5.9604644775390625e-08 ;  /* 0x00000001ff027431 */ /* 0x002fe400000001ff */
[----:B------:R-:W-:Y:S01]  /*4af0*/  IMAD.MOV.U32 R3, RZ, RZ, 0xffff ;  /* 0x0000ffffff037424 */ /* 0x000fe200078e00ff */
[----:B------:R-:W-:Y:S01]  /*4b00*/  UPRMT UR7, UR4, 0x654, UR8 ;  /* 0x0000065404077896 */ /* 0x000fe20008000008 */
[----:B--2---:R-:W-:-:S03]  /*4b10*/  IMAD.SHL.U32 R4, R5, 0x20, RZ ;  /* 0x0000002005047824 */ /* 0x004fc600078e00ff */
[-C--:B------:R-:W-:Y:S02]  /*4b20*/  SHF.L.U32 R3, R3, R5.reuse, RZ ;  /* 0x0000000503037219 */ /* 0x080fe400000006ff */
[----:B------:R-:W-:Y:S01]  /*4b30*/  SHF.L.U32 R5, R2, R5, RZ ;  /* 0x0000000502057219 */ /* 0x000fe200000006ff */
[----:B------:R2:W-:Y:S04]  /*4b40*/  STS [UR37+0x360], R4 ;  /* 0x00036004ff007988 */ /* 0x0005e80008000825 */
[----:B------:R2:W-:Y:S04]  /*4b50*/  ATOMS.OR RZ, [UR6+0x14], R3 ;  /* 0x00001403ffff798c */ /* 0x0005e8000b000006 */
[----:B------:R2:W-:Y:S01]  /*4b60*/  ATOMS.OR RZ, [UR6+0x18], R5 ;  /* 0x00001805ffff798c */ /* 0x0005e2000b000006 */
[----:B------:R-:W-:Y:S03]  /*4b70*/  SYNCS.ARRIVE.TRANS64.RED.A1T0 RZ, [UR7], RZ ;  /* 0x000000ffffff79a7 */ /* 0x000fe60008100407 */
[----:B------:R2:W-:Y:S01]  /*4b80*/  ATOMS.XOR RZ, [UR6+0x10], R2 ;  /* 0x00001002ffff798c */ /* 0x0005e2000b800006 */
[----:B------:R-:W-:Y:S05]  /*4b90*/  BRA `(.L_x_101) ;  /* 0x0000000000107947 */ /* 0x000fea0003800000 */
.L_x_94:
[----:B------:R-:W-:-:S05]  /*4ba0*/  MOV R2, 0xffffffff ;  /* 0xffffffff00027802 */ /* 0x000fca0000000f00 */
[----:B------:R1:W-:Y:S02]  /*4bb0*/  STS [UR37+0x360], R2 ;  /* 0x00036002ff007988 */ /* 0x0003e40008000825 */
[----:B-1----:R-:W-:Y:S02]  /*4bc0*/  MOV R2, 0x4be0 ;  /* 0x00004be000027802 */ /* 0x002fe40000000f00 */
[----:B-----5:R-:W-:Y:S05]  /*4bd0*/  CALL.REL.NOINC `($__internal_1_$__cuda_sm10x_tcgen05_guardrail_trap_phase_invalid_during_alloc) ;  /* 0x00000054004c7944 */ /* 0x020fea0003c00000 */
.L_x_101:
[----:B------:R-:W-:Y:S05]  /*4be0*/  WARPSYNC.ALL ;  /* 0x0000000000007948 */ /* 0x000fea0003800000 */
[----:B------:R-:W3:Y:S01]  /*4bf0*/  S2UR UR8, SR_CgaCtaId ;  /* 0x00000000000879c3 */ /* 0x000ee20000008800 */
[----:B------:R-:W-:Y:S01]  /*4c00*/  UMOV UR6, 0x400 ;  /* 0x0000040000067882 */ /* 0x000fe20000000000 */
[----:B------:R-:W-:-:S06]  /*4c10*/  NOP ;  /* 0x0000000000007918 */ /* 0x000fcc0000000000 */
[----:B------:R-:W-:Y:S06]  /*4c20*/  BAR.ARV 0x6, 0xa0 ;  /* 0x0182800000007b1d */ /* 0x000fec0000002000 */
[----:B------:R-:W-:Y:S01]  /*4c30*/  LOP3.LUT R0, R0, 0xffff, RZ, 0xc0, !PT ;  /* 0x0000ffff00007812 */ /* 0x000fe200078ec0ff */
[----:B-1----:R-:W-:Y:S01]  /*4c40*/  IMAD.MOV.U32 R9, RZ, RZ, 0x1 ;  /* 0x00000001ff097424 */ /* 0x002fe200078e00ff */
[----:B------:R-:W-:Y:S01]  /*4c50*/  LOP3.LUT R8, R8, 0xffff, RZ, 0xc0, !PT ;  /* 0x0000ffff08087812 */ /* 0x000fe200078ec0ff */
[----:B------:R-:W-:Y:S01]  /*4c60*/  UMOV UR22, URZ ;  /* 0x000000ff00167c82 */ /* 0x000fe20008000000 */
[----:B------:R-:W-:Y:S01]  /*4c70*/  R2UR UR12, R0 ;  /* 0x00000000000c72ca */ /* 0x000fe200000e0000 */
[----:B------:R-:W-:Y:S01]  /*4c80*/  UMOV UR21, URZ ;  /* 0x000000ff00157c82 */ /* 0x000fe20008000000 */
[----:B------:R-:W-:Y:S01]  /*4c90*/  R2UR UR13, R8 ;  /* 0x00000000080d72ca */ /* 0x000fe200000e0000 */
[----:B------:R-:W-:Y:S01]  /*4ca0*/  IMAD.MOV.U32 R8, RZ, RZ, RZ ;  /* 0x000000ffff087224 */ /* 0x000fe200078e00ff */
[----:B------:R-:W-:-:S02]  /*4cb0*/  UISETP.NE.AND UP2, UPT, UR5, URZ, UPT ;  /* 0x000000ff0500728c */ /* 0x000fc4000bf45270 */
[----:B---3--:R-:W-:Y:S01]  /*4cc0*/  ULEA UR8, UR8, UR6, 0x18 ;  /* 0x0000000608087291 */ /* 0x008fe2000f8ec0ff */
[----:B------:R-:W1:Y:S03]  /*4cd0*/  LDCU UR6, c[0x0][0x38c] ;  /* 0x00007180ff0677ac */ /* 0x000e660008000800 */
[----:B------:R-:W-:Y:S02]  /*4ce0*/  UIADD3 UR14, UPT, UPT, UR8, 0x4600, URZ ;  /* 0x00004600080e7890 */ /* 0x000fe4000fffe0ff */
[----:B------:R-:W-:-:S03]  /*4cf0*/  UIADD3 UR15, UPT, UPT, UR8, 0x2d600, URZ ;  /* 0x0002d600080f7890 */ /* 0x000fc6000fffe0ff */
[----:B--2---:R-:W2:Y:S01]  /*4d00*/  LDS R2, [UR8+0x360] ;  /* 0x00036008ff027984 */ /* 0x004ea20008000800 */
[----:B------:R-:W-:Y:S02]  /*4d10*/  USHF.R.U32.HI UR14, URZ, 0x4, UR14 ;  /* 0x00000004ff0e7899 */ /* 0x000fe4000801160e */
[----:B------:R-:W-:Y:S02]  /*4d20*/  USHF.R.U32.HI UR15, URZ, 0x4, UR15 ;  /* 0x00000004ff0f7899 */ /* 0x000fe4000801160f */
[----:B------:R-:W-:Y:S02]  /*4d30*/  ULOP3.LUT UR14, UR14, 0x3fff, URZ, 0xc0, !UPT ;  /* 0x00003fff0e0e7892 */ /* 0x000fe4000f8ec0ff */
[----:B------:R-:W-:Y:S02]  /*4d40*/  ULOP3.LUT UR15, UR15, 0x3fff, URZ, 0xc0, !UPT ;  /* 0x00003fff0f0f7892 */ /* 0x000fe4000f8ec0ff */
[----:B------:R-:W-:Y:S02]  /*4d50*/  ULOP3.LUT UR14, UR14, 0x10000, URZ, 0xfc, !UPT ;  /* 0x000100000e0e7892 */ /* 0x000fe4000f8efcff */
[----:B-1----:R-:W-:-:S02]  /*4d60*/  UIADD3 UR6, UPT, UPT, UR6, 0x1f, URZ ;  /* 0x0000001f06067890 */ /* 0x002fc4000fffe0ff */
[----:B------:R-:W-:Y:S02]  /*4d70*/  ULOP3.LUT UR15, UR15, 0x10000, URZ, 0xfc, !UPT ;  /* 0x000100000f0f7892 */ /* 0x000fe4000f8efcff */
[----:B------:R-:W-:Y:S01]  /*4d80*/  USHF.R.S32.HI UR7, URZ, 0x1f, UR6 ;  /* 0x0000001fff077899 */ /* 0x000fe20008011406 */
[----:B------:R-:W-:Y:S01]  /*4d90*/  UMOV UR20, URZ ;  /* 0x000000ff00147c82 */ /* 0x000fe20008000000 */
[----:B------:R-:W-:Y:S02]  /*4da0*/  UMOV UR26, 0x0 ;  /* 0x00000000001a7882 */ /* 0x000fe40000000000 */
[----:B------:R-:W-:Y:S01]  /*4db0*/  ULEA.HI UR7, UR7, UR6, URZ, 0x5 ;  /* 0x0000000607077291 */ /* 0x000fe2000f8f28ff */
[----:B------:R-:W-:-:S03]  /*4dc0*/  UMOV UR27, 0x10100490 ;  /* 0x10100490001b7882 */ /* 0x000fc60000000000 */
[----:B------:R-:W-:-:S04]  /*4dd0*/  USHF.R.S32.HI UR7, URZ, 0x5, UR7 ;  /* 0x00000005ff077899 */ /* 0x000fc80008011407 */
[----:B------:R-:W-:-:S04]  /*4de0*/  UISETP.LT.AND UP0, UPT, UR7, 0x1, UPT ;  /* 0x000000010700788c */ /* 0x000fc8000bf01270 */
[----:B------:R-:W-:Y:S01]  /*4df0*/  USEL UR23, UR7, 0x1, !UP0 ;  /* 0x0000000107177887 */ /* 0x000fe2000c000000 */
[----:B--2---:R-:W-:Y:S02]  /*4e00*/  R2UR UR24, R2 ;  /* 0x00000000021872ca */ /* 0x004fe400000e0000 */
[----:B------:R-:W-:-:S13]  /*4e10*/  CS2R R2, SRZ ;  /* 0x0000000000027805 */ /* 0x000fda000001ff00 */
.L_x_112:
[C---:B------:R-:W-:Y:S02]  /*4e20*/  LEA R0, R8.reuse, UR8, 0x3 ;  /* 0x0000000808007c11 */ /* 0x040fe4000f8e18ff */
[----:B------:R-:W-:Y:S02]  /*4e30*/  SHF.L.U32 R5, R3, 0x1f, RZ ;  /* 0x0000001f03057819 */ /* 0x000fe400000006ff */
[----:B------:R-:W-:Y:S02]  /*4e40*/  LEA R4, R8, UR8, 0x4 ;  /* 0x0000000808047c11 */ /* 0x000fe4000f8e20ff */
[----:B------:R-:W1:Y:S02]  /*4e50*/  SYNCS.PHASECHK.TRANS64.TRYWAIT P0, [R0+URZ+0x2b0], R5 ;  /* 0x0002b005000075a7 */ /* 0x000e6400080011ff */
[----:B-1-34-:R-:W-:Y:S05]  /*4e60*/  @!P0 BRA `(.L_x_105) ;  /* 0x0000004c00748947 */ /* 0x01afea0003800000 */
.L_x_243:
[----:B-1----:R-:W1:Y:S01]  /*4e70*/  LDS.128 R4, [R4+0x340] ;  /* 0x0003400004047984 */ /* 0x002e620000000c00 */
[----:B------:R-:W-:Y:S02]  /*4e80*/  VIADD R0, R0, 0x2c0 ;  /* 0x000002c000007836 */ /* 0x000fe40000000000 */
[----:B------:R-:W-:Y:S01]  /*4e90*/  VIADD R8, R8, 0x1 ;  /* 0x0000000108087836 */ /* 0x000fe20000000000 */
[----:B------:R-:W-:Y:S01]  /*4ea0*/  @!PT LDS RZ, [RZ] ;  /* 0x00000000fffff984 */ /* 0x000fe20000000800 */
[----:B------:R-:W-:Y:S01]  /*4eb0*/  @!PT LDS RZ, [RZ] ;  /* 0x00000000fffff984 */ /* 0x000fe20000000800 */
[----:B------:R-:W-:Y:S01]  /*4ec0*/  @!PT LDS RZ, [RZ] ;  /* 0x00000000fffff984 */ /* 0x000fe20000000800 */
[----:B------:R-:W-:Y:S01]  /*4ed0*/  @!PT LDS RZ, [RZ] ;  /* 0x00000000fffff984 */ /* 0x000fe20000000800 */
[----:B------:R2:W-:Y:S06]  /*4ee0*/  MEMBAR.ALL.CTA ;  /* 0x0000000000007992 */ /* 0x0005ec0000008000 */
[----:B--2---:R-:W2:Y:S01]  /*4ef0*/  FENCE.VIEW.ASYNC.S ;  /* 0x00000000000073c6 */ /* 0x004ea20000000000 */
[----:B------:R-:W-:-:S04]  /*4f00*/  PRMT R0, RZ, 0x654, R0 ;  /* 0x00000654ff007816 */ /* 0x000fc80000000000 */
[----:B--2---:R2:W-:Y:S01]  /*4f10*/  SYNCS.ARRIVE.TRANS64.RED.A1T0 RZ, [R0+URZ], RZ ;  /* 0x000000ff00ff79a7 */ /* 0x0045e200081004ff */
[----:B-1----:R-:W-:Y:S01]  /*4f20*/  LOP3.LUT P1, RZ, R6, 0x1, RZ, 0xc0, !PT ;  /* 0x0000000106ff7812 */ /* 0x002fe2000782c0ff */
[----:B--2---:R-:W-:-:S12]  /*4f30*/  BRA.U UP2, `(.L_x_106) ;  /* 0x0000000102cc7547 */ /* 0x004fd8000b800000 */
[----:B------:R-:W1:Y:S01]  /*4f40*/  LDCU UR6, c[0x0][0x38c] ;  /* 0x00007180ff0677ac */ /* 0x000e620008000800 */
[----:B------:R-:W-:Y:S02]  /*4f50*/  PLOP3.LUT P2, PT, PT, PT, PT, 0x80, 0x8 ;  /* 0x000000000008781c */ /* 0x000fe40003f4f070 */
[----:B------:R-:W-:Y:S01]  /*4f60*/  SHF.L.U32 R5, R9, 0x1f, RZ ;  /* 0x0000001f09057819 */ /* 0x000fe200000006ff */
[----:B------:R-:W-:Y:S02]  /*4f70*/  ULEA UR11, UR22, UR8, 0x3 ;  /* 0x00000008160b7291 */ /* 0x000fe4000f8e18ff */
[----:B-1----:R-:W-:-:S06]  /*4f80*/  UISETP.GE.AND UP0, UPT, UR6, 0x1, UPT ;  /* 0x000000010600788c */ /* 0x002fcc000bf06270 */
[----:B------:R-:W-:-:S05]  /*4f90*/  PLOP3.LUT P0, PT, PT, PT, UP0, 0x80, 0x8 ;  /* 0x000000000008781c */ /* 0x000fca0003f0f008 */
[----:B------:R-:W-:-:S08]  /*4fa0*/  @UP0 ULEA UR6, UR21, UR8, 0x3 ;  /* 0x0000000815060291 */ /* 0x000fd0000f8e18ff */
[----:B------:R-:W-:-:S04]  /*4fb0*/  @P0 SHF.L.U32 R0, R2, 0x1f, RZ ;  /* 0x0000001f02000819 */ /* 0x000fc800000006ff */
[----:B------:R1:W2:Y:S01]  /*4fc0*/  @P0 SYNCS.PHASECHK.TRANS64.TRYWAIT P2, [UR6], R0 ;  /* 0x00000000ff0005a7 */ /* 0x0002a20008041106 */
[----:B------:R-:W3:Y:S02]  /*4fd0*/  SYNCS.PHASECHK.TRANS64.TRYWAIT P0, [UR11+0x2f0], R5 ;  /* 0x0002f005ff0075a7 */ /* 0x000ee4000800110b */
[----:B-123--:R-:W-:Y:S05]  /*4fe0*/  @!P0 BRA `(.L_x_107) ;  /* 0x0000004c00288947 */ /* 0x00efea0003800000 */
.L_x_245:
[----:B------:R-:W-:Y:S01]  /*4ff0*/  UMOV UR19, UR20 ;  /* 0x0000001400137c82 */ /* 0x000fe20008000000 */
[----:B------:R-:W-:Y:S05]  /*5000*/  BRA.U !UP0, `(.L_x_108) ;  /* 0x0000000108887547 */ /* 0x000fea000b800000 */
[----:B------:R-:W-:Y:S02]  /*5010*/  UIADD3 UR19, UPT, UPT, UR23, UR20, URZ ;  /* 0x0000001417137290 */ /* 0x000fe4000fffe0ff */
[----:B------:R-:W-:Y:S02]  /*5020*/  ULEA UR10, UR22, UR24, 0x6 ;  /* 0x00000018160a7291 */ /* 0x000fe4000f8e30ff */
[----:B------:R-:W-:Y:S01]  /*5030*/  UPLOP3.LUT UP3, UPT, UPT, UPT, UPT, 0x40, 0x4 ;  /* 0x000000000004789c */ /* 0x000fe20003f6e870 */
[----:B------:R-:W-:Y:S01]  /*5040*/  UMOV UR18, UR7 ;  /* 0x0000000700127c82 */ /* 0x000fe20008000000 */
[----:B------:R-:W-:-:S09]  /*5050*/  UMOV UR17, UR21 ;  /* 0x0000001500117c82 */ /* 0x000fd20008000000 */
.L_x_111:
[----:B--2---:R-:W-:Y:S01]  /*5060*/  ULEA UR9, UR17, UR8, 0x3 ;  /* 0x0000000811097291 */ /* 0x004fe2000f8e18ff */
[----:B---3--:R-:W-:Y:S11]  /*5070*/  @P2 BRA `(.L_x_109) ;  /* 0x00000000000c2947 */ /* 0x008ff60003800000 */
[----:B-1----:R-:W-:Y:S04]  /*5080*/  SHF.L.U32 R5, R2, 0x1f, RZ ;  /* 0x0000001f02057819 */ /* 0x002fe800000006ff */
[----:B------:R-:W1:Y:S02]  /*5090*/  SYNCS.PHASECHK.TRANS64.TRYWAIT P0, [UR9], R5 ;  /* 0x00000005ff0075a7 */ /* 0x000e640008001109 */
[----:B-1----:R-:W-:Y:S05]  /*50a0*/  @!P0 BRA `(.L_x_110) ;  /* 0x0000004c00108947 */ /* 0x002fea0003800000 */
.L_x_109:
[----:B------:R-:W-:Y:S01]  /*50b0*/  UISETP.NE.AND UP0, UPT, UR18, 0x1, UPT ;  /* 0x000000011200788c */ /* 0x000fe2000bf05270 */
[----:B------:R-:W-:Y:S01]  /*50c0*/  PLOP3.LUT P2, PT, PT, PT, PT, 0x80, 0x8 ;  /* 0x000000000008781c */ /* 0x000fe20003f4f070 */
[----:B------:R-:W-:Y:S02]  /*50d0*/  UIADD3 UR21, UPT, UPT, UR17, 0x1, URZ ;  /* 0x0000000111157890 */ /* 0x000fe4000fffe0ff */
[----:B------:R-:W-:Y:S02]  /*50e0*/  ULEA UR28, UR17, UR15, 0x6 ;  /* 0x0000000f111c7291 */ /* 0x000fe4000f8e30ff */
[----:B------:R-:W-:Y:S01]  /*50f0*/  UISETP.NE.AND UP1, UPT, UR21, 0x29, UPT ;  /* 0x000000291500788c */ /* 0x000fe2000bf25270 */
[----:B------:R-:W-:Y:S01]  /*5100*/  PLOP3.LUT P0, PT, PT, PT, UP0, 0x80, 0x8 ;  /* 0x000000000008781c */ /* 0x000fe20003f0f008 */
[----:B------:R-:W-:Y:S02]  /*5110*/  ULEA UR30, UR17, UR14, 0x8 ;  /* 0x0000000e111e7291 */ /* 0x000fe4000f8e40ff */
[----:B------:R-:W-:Y:S02]  /*5120*/  USEL UR16, URZ, 0x1, UP1 ;  /* 0x00000001ff107887 */ /* 0x000fe40008800000 */
[----:B------:R-:W-:Y:S02]  /*5130*/  USEL UR21, UR21, URZ, UP1 ;  /* 0x000000ff15157287 */ /* 0x000fe40008800000 */
[----:B------:R-:W-:Y:S02]  /*5140*/  UIADD3 UR9, UPT, UPT, UR9, 0x148, URZ ;  /* 0x0000014809097890 */ /* 0x000fe4000fffe0ff */
[----:B------:R-:W-:Y:S01]  /*5150*/  @UP0 ULEA UR6, UR21, UR8, 0x3 ;  /* 0x0000000815060291 */ /* 0x000fe2000f8e18ff */
[----:B------:R-:W-:Y:S01]  /*5160*/  LOP3.LUT R2, R2, UR16, RZ, 0x3c, !PT ;  /* 0x0000001002027c12 */ /* 0x000fe2000f8e3cff */
[----:B------:R-:W-:Y:S01]  /*5170*/  UMOV UR29, 0xc0004010 ;  /* 0xc0004010001d7882 */ /* 0x000fe20000000000 */
[----:B------:R-:W-:Y:S01]  /*5180*/  UMOV UR31, 0xc0004010 ;  /* 0xc0004010001f7882 */ /* 0x000fe20000000000 */
[----:B------:R-:W-:Y:S01]  /*5190*/  UIADD3 UR20, UPT, UPT, UR20, 0x1, URZ ;  /* 0x0000000114147890 */ /* 0x000fe2000fffe0ff */
[----:B-1----:R-:W-:Y:S01]  /*51a0*/  @P0 SHF.L.U32 R0, R2, 0x1f, RZ ;  /* 0x0000001f02000819 */ /* 0x002fe200000006ff */
[----:B------:R-:W-:Y:S02]  /*51b0*/  UIADD3 UR18, UPT, UPT, UR18, -0x1, URZ ;  /* 0xffffffff12127890 */ /* 0x000fe4000fffe0ff */
[----:B------:R-:W-:Y:S01]  /*51c0*/  UISETP.NE.AND UP0, UPT, UR20, UR19, UPT ;  /* 0x000000131400728c */ /* 0x000fe2000bf05270 */
[----:B------:R2:W3:Y:S01]  /*51d0*/  @P0 SYNCS.PHASECHK.TRANS64.TRYWAIT P2, [UR6], R0 ;  /* 0x00000000ff0005a7 */ /* 0x0004e20008041106 */
[----:B------:R2:W-:Y:S01]  /*51e0*/  UTCQMMA.2CTA gdesc[UR30], gdesc[UR28], tmem[UR10], tmem[UR26], idesc[UR27], UP3 ;  /* 0x00ff1a1c1e0075ea */ /* 0x0005e20009a0030a */
[----:B------:R-:W-:Y:S01]  /*51f0*/  UPLOP3.LUT UP3, UPT, UPT, UPT, UPT, 0x80, 0x8 ;  /* 0x000000000008789c */ /* 0x000fe20003f6f070 */
[----:B------:R2:W-:Y:S01]  /*5200*/  UTCBAR.2CTA.MULTICAST [UR9], URZ, UR13 ;  /* 0x000000ff090073e9 */ /* 0x0005e2000820080d */
[----:B------:R-:W-:Y:S04]  /*5210*/  UMOV UR17, UR21 ;  /* 0x0000001500117c82 */ /* 0x000fe80008000000 */
[----:B------:R-:W-:Y:S05]  /*5220*/  BRA.U UP0, `(.L_x_111) ;  /* 0xfffffffd008c7547 */ /* 0x000fea000b83ffff */
.L_x_108:
[----:B------:R-:W-:Y:S01]  /*5230*/  UIADD3 UR11, UPT, UPT, UR11, 0x2d0, URZ ;  /* 0x000002d00b0b7890 */ /* 0x000fe2000fffe0ff */
[----:B------:R-:W-:-:S08]  /*5240*/  UMOV UR20, UR19 ;  /* 0x0000001300147c82 */ /* 0x000fd00008000000 */
[----:B------:R4:W-:Y:S01]  /*5250*/  UTCBAR.2CTA.MULTICAST [UR11], URZ, UR12 ;  /* 0x000000ff0b0073e9 */ /* 0x0009e2000820080c */
[----:B------:R-:W-:Y:S02]  /*5260*/  NOP ;  /* 0x0000000000007918 */ /* 0x000fe40000000000 */
.L_x_106:
[----:B------:R-:W-:Y:S01]  /*5270*/  UIADD3 UR22, UPT, UPT, UR22, 0x1, URZ ;  /* 0x0000000116167890 */ /* 0x000fe2000fffe0ff */
[----:B------:R-:W-:-:S03]  /*5280*/  ISETP.NE.AND P0, PT, R8, 0x2, PT ;  /* 0x000000020800780c */ /* 0x000fc60003f05270 */
[----:B------:R-:W-:Y:S01]  /*5290*/  UISETP.NE.AND UP0, UPT, UR22, 0x4, UPT ;  /* 0x000000041600788c */ /* 0x000fe2000bf05270 */
[----:B-12---:R-:W-:Y:S02]  /*52a0*/  SEL R0, RZ, 0x1, P0 ;  /* 0x00000001ff007807 */ /* 0x006fe40000000000 */
[----:B------:R-:W-:Y:S01]  /*52b0*/  SEL R8, R8, RZ, P0 ;  /* 0x000000ff08087207 */ /* 0x000fe20000000000 */
[----:B------:R-:W-:Y:S01]  /*52c0*/  USEL UR6, URZ, 0x1, UP0 ;  /* 0x00000001ff067887 */ /* 0x000fe20008000000 */
[----:B------:R-:W-:Y:S01]  /*52d0*/  LOP3.LUT R3, R3, R0, RZ, 0x3c, !PT ;  /* 0x0000000003037212 */ /* 0x000fe200078e3cff */
[----:B------:R-:W-:-:S04]  /*52e0*/  USEL UR22, UR22, URZ, UP0 ;  /* 0x000000ff16167287 */ /* 0x000fc80008000000 */
[----:B------:R-:W-:Y:S01]  /*52f0*/  LOP3.LUT R9, R9, UR6, RZ, 0x3c, !PT ;  /* 0x0000000609097c12 */ /* 0x000fe2000f8e3cff */
[----:B------:R-:W-:Y:S07]  /*5300*/  @P1 BRA `(.L_x_112) ;  /* 0xfffffff800c41947 */ /* 0x000fee000383ffff */
[----:B------:R-:W1:Y:S01]  /*5310*/  S2UR UR6, SR_CgaCtaId ;  /* 0x00000000000679c3 */ /* 0x000e620000008800 */
[----:B------:R-:W-:Y:S01]  /*5320*/  ELECT P0, URZ, PT ;  /* 0x0000000000ff782f */ /* 0x000fe20003800000 */
[----:B------:R-:W-:Y:S01]  /*5330*/  HFMA2 R0, -RZ, RZ, 0, 5.9604644775390625e-08 ;  /* 0x00000001ff007431 */ /* 0x000fe200000001ff */
[----:B------:R-:W-:-:S05]  /*5340*/  UMOV UR7, 0x40 ;  /* 0x0000004000077882 */ /* 0x000fca0000000000 */
[----:B------:R-:W-:Y:S01]  /*5350*/  UVIRTCOUNT.DEALLOC.SMPOOL 0x80 ;  /* 0x000000800000784c */ /* 0x000fe20000000000 */
[----:B------:R-:W-:Y:S02]  /*5360*/  UISETP.NE.AND UP0, UPT, UR5, URZ, UPT ;  /* 0x000000ff0500728c */ /* 0x000fe4000bf05270 */
[----:B-1----:R-:W-:-:S09]  /*5370*/  ULEA UR6, UR6, UR7, 0x18 ;  /* 0x0000000706067291 */ /* 0x002fd2000f8ec0ff */
[----:B------:R1:W-:Y:S01]  /*5380*/  @P0 STS.U8 [UR6+0x1c], R0 ;  /* 0x00001c00ff000988 */ /* 0x0003e20008000006 */
[----:B------:R-:W-:Y:S05]  /*5390*/  BRA.U UP0, `(.L_x_113) ;  /* 0x0000000100a07547 */ /* 0x000fea000b800000 */
[----:B------:R-:W-:Y:S01]  /*53a0*/  UIADD3 UR5, UPT, UPT, UR8, 0x2f0, URZ ;  /* 0x000002f008057890 */ /* 0x000fe2000fffe0ff */
[----:B------:R-:W-:-:S03]  /*53b0*/  SHF.L.U32 R3, R9, 0x1f, RZ ;  /* 0x0000001f09037819 */ /* 0x000fc600000006ff */
[----:B------:R-:W-:-:S09]  /*53c0*/  ULEA UR7, UR22, UR5, 0x3 ;  /* 0x0000000516077291 */ /* 0x000fd2000f8e18ff */
[----:B------:R-:W2:Y:S02]  /*53d0*/  SYNCS.PHASECHK.TRANS64.TRYWAIT P0, [UR7], R3 ;  /* 0x00000003ff0075a7 */ /* 0x000ea40008001107 */
[----:B--2---:R-:W-:Y:S05]  /*53e0*/  @!P0 BRA `(.L_x_114) ;  /* 0x0000004800588947 */ /* 0x004fea0003800000 */
.L_x_248:
        /* <DEDUP_REMOVED lines=9> */
.L_x_250:
        /* <DEDUP_REMOVED lines=9> */
.L_x_252:
[----:B------:R-:W-:-:S04]  /*5510*/  UIADD3 UR9, UPT, UPT, UR9, 0x1, URZ ;  /* 0x0000000109097890 */ /* 0x000fc8000fffe0ff */
[----:B------:R-:W-:-:S04]  /*5520*/  UISETP.NE.AND UP1, UPT, UR9, 0x4, UPT ;  /* 0x000000040900788c */ /* 0x000fc8000bf25270 */
[----:B------:R-:W-:Y:S02]  /*5530*/  USEL UR7, URZ, 0x1, UP1 ;  /* 0x00000001ff077887 */ /* 0x000fe40008800000 */
[----:B------:R-:W-:-:S04]  /*5540*/  USEL UR9, UR9, URZ, UP1 ;  /* 0x000000ff09097287 */ /* 0x000fc80008800000 */
[----:B------:R-:W-:Y:S01]  /*5550*/  ULEA UR9, UR9, UR5, 0x3 ;  /* 0x0000000509097291 */ /* 0x000fe2000f8e18ff */
[----:B-1----:R-:W-:-:S04]  /*5560*/  LOP3.LUT R3, R2, UR7, RZ, 0x3c, !PT ;  /* 0x0000000702037c12 */ /* 0x002fc8000f8e3cff */
[----:B------:R-:W-:Y:S01]  /*5570*/  SHF.L.U32 R3, R3, 0x1f, RZ ;  /* 0x0000001f03037819 */ /* 0x000fe200000006ff */
[----:B------:R-:W-:-:S04]  /*5580*/  IMAD.U32 R0, RZ, RZ, UR9 ;  /* 0x00000009ff007e24 */ /* 0x000fc8000f8e00ff */
[----:B------:R1:W2:Y:S03]  /*5590*/  SYNCS.PHASECHK.TRANS64.TRYWAIT P0, [R0+URZ], R3 ;  /* 0x00000003000075a7 */ /* 0x0002a600080011ff */
[----:B--2---:R-:W-:Y:S05]  /*55a0*/  @!P0 NANOSLEEP.SYNCS 0x989680 ;  /* 0x009896800000895d */ /* 0x004fea0003900000 */
[----:B------:R-:W2:Y:S02]  /*55b0*/  @!P0 SYNCS.PHASECHK.TRANS64 P0, [R0+URZ], R3 ;  /* 0x00000003000085a7 */ /* 0x000ea400080010ff */
[----:B--2---:R-:W-:Y:S05]  /*55c0*/  @P0 BRA `(.L_x_117) ;  /* 0x0000000000200947 */ /* 0x004fea0003800000 */
.L_x_118:
[----:B--2---:R2:W1:Y:S02]  /*55d0*/  SYNCS.PHASECHK.TRANS64.TRYWAIT P0, [R0+URZ], R3 ;  /* 0x00000003000075a7 */ /* 0x00446400080011ff */
[----:B-1----:R-:W-:Y:S05]  /*55e0*/  @!P0 NANOSLEEP.SYNCS 0x989680 ;  /* 0x009896800000895d */ /* 0x002fea0003900000 */
[----:B------:R-:W1:Y:S02]  /*55f0*/  @!P0 SYNCS.PHASECHK.TRANS64 P0, [R0+URZ], R3 ;  /* 0x00000003000085a7 */ /* 0x000e6400080010ff */
[----:B-1----:R-:W-:Y:S05]  /*5600*/  @!P0 BRA `(.L_x_118) ;  /* 0xfffffffc00f08947 */ /* 0x002fea000383ffff */
[----:B------:R-:W-:Y:S05]  /*5610*/  BRA `(.L_x_117) ;  /* 0x00000000000c7947 */ /* 0x000fea0003800000 */
.L_x_113:
[----:B------:R-:W-:-:S04]  /*5620*/  UIADD3 UR5, UPT, UPT, UR8, 0x330, URZ ;  /* 0x0000033008057890 */ /* 0x000fc8000fffe0ff */
[----:B------:R-:W-:-:S09]  /*5630*/  UPRMT UR5, UR4, 0x654, UR5 ;  /* 0x0000065404057896 */ /* 0x000fd20008000005 */
[----:B------:R-:W-:Y:S03]  /*5640*/  SYNCS.ARRIVE.TRANS64.RED.A1T0 RZ, [UR5], RZ ;  /* 0x000000ffffff79a7 */ /* 0x000fe60008100405 */
.L_x_117:
[----:B-12---:R-:W-:Y:S01]  /*5650*/  SHF.L.U32 R3, RZ, 0x1f, RZ ;  /* 0x0000001fff037819 */ /* 0x006fe200000006ff */
[----:B------:R-:W-:Y:S01]  /*5660*/  UIADD3 UR5, UPT, UPT, UR8, 0x330, URZ ;  /* 0x0000033008057890 */ /* 0x000fe2000fffe0ff */
[----:B------:R-:W-:Y:S02]  /*5670*/  PLOP3.LUT P0, PT, PT, PT, UP0, 0x80, 0x8 ;  /* 0x000000000008781c */ /* 0x000fe40003f0f008 */
[----:B------:R-:W1:Y:S02]  /*5680*/  SYNCS.PHASECHK.TRANS64.TRYWAIT P1, [UR8+0x330], R3 ;  /* 0x00033003ff0075a7 */ /* 0x000e640008021108 */
[----:B-1----:R-:W-:Y:S09]  /*5690*/  @!P1 BRA `(.L_x_119) ;  /* 0x0000004400f49947 */ /* 0x002ff20003800000 */
.L_x_254:
[----:B------:R-:W-:Y:S01]  /*56a0*/  @!UP0 UPRMT UR5, UR4, 0x654, UR5 ;  /* 0x0000065404058896 */ /* 0x000fe20008000005 */
[----:B------:R-:W-:Y:S02]  /*56b0*/  UMOV UR8, 0xffff ;  /* 0x0000ffff00087882 */ /* 0x000fe40000000000 */
[----:B------:R-:W-:-:S06]  /*56c0*/  UMOV UR4, 0x1 ;  /* 0x0000000100047882 */ /* 0x000fcc0000000000 */
[----:B------:R-:W-:Y:S01]  /*56d0*/  @!P0 SYNCS.ARRIVE.TRANS64.RED.A1T0 RZ, [UR5], RZ ;  /* 0x000000ffffff89a7 */ /* 0x000fe20008100405 */
[----:B------:R-:W-:Y:S01]  /*56e0*/  NOP ;  /* 0x0000000000007918 */ /* 0x000fe20000000000 */
[----:B-1----:R-:W1:Y:S01]  /*56f0*/  LDS R0, [UR6+0x14] ;  /* 0x00001406ff007984 */ /* 0x002e620008000800 */
[----:B------:R-:W-:-:S04]  /*5700*/  ULOP3.LUT UR5, UR24, 0xffff, URZ, 0xc0, !UPT ;  /* 0x0000ffff18057892 */ /* 0x000fc8000f8ec0ff */
[----:B------:R-:W-:-:S04]  /*5710*/  USHF.R.U32.HI UR5, URZ, 0x5, UR5 ;  /* 0x00000005ff057899 */ /* 0x000fc80008011605 */
[----:B------:R-:W-:Y:S02]  /*5720*/  USHF.L.U32 UR8, UR8, UR5, URZ ;  /* 0x0000000508087299 */ /* 0x000fe400080006ff */
[----:B------:R-:W-:-:S04]  /*5730*/  USHF.L.U32 UR4, UR4, UR5, URZ ;  /* 0x0000000504047299 */ /* 0x000fc800080006ff */
[----:B-1----:R-:W-:-:S04]  /*5740*/  LOP3.LUT R0, R0, UR8, RZ, 0xc0, !PT ;  /* 0x0000000800007c12 */ /* 0x002fc8000f8ec0ff */
[----:B------:R-:W-:-:S13]  /*5750*/  ISETP.NE.AND P0, PT, R0, UR8, PT ;  /* 0x0000000800007c0c */ /* 0x000fda000bf05270 */
[----:B------:R-:W-:Y:S05]  /*5760*/  @P0 BRA `(.L_x_120) ;  /* 0x0000000000580947 */ /* 0x000fea0003800000 */
[----:B------:R-:W1:Y:S02]  /*5770*/  LDS R0, [UR6+0x18] ;  /* 0x00001806ff007984 */ /* 0x000e640008000800 */
[----:B-1----:R-:W-:-:S04]  /*5780*/  LOP3.LUT R0, R0, UR4, RZ, 0xc0, !PT ;  /* 0x0000000400007c12 */ /* 0x002fc8000f8ec0ff */
[----:B------:R-:W-:-:S13]  /*5790*/  ISETP.NE.AND P0, PT, R0, UR4, PT ;  /* 0x0000000400007c0c */ /* 0x000fda000bf05270 */
[----:B------:R-:W-:Y:S05]  /*57a0*/  @P0 BRA `(.L_x_121) ;  /* 0x00000000003c0947 */ /* 0x000fea0003800000 */
[----:B------:R-:W1:Y:S01]  /*57b0*/  S2R R2, SR_LANEID ;  /* 0x0000000000027919 */ /* 0x000e620000000000 */
[----:B------:R-:W-:Y:S01]  /*57c0*/  ULOP3.LUT UR8, URZ, UR8, URZ, 0x33, !UPT ;  /* 0x00000008ff087292 */ /* 0x000fe2000f8e33ff */
[----:B------:R-:W-:Y:S01]  /*57d0*/  LOP3.LUT R4, RZ, UR4, RZ, 0x33, !PT ;  /* 0x00000004ff047c12 */ /* 0x000fe2000f8e33ff */
[----:B------:R-:W-:Y:S02]  /*57e0*/  VOTEU.ANY UR7, UPT, PT ;  /* 0x0000000000077886 */ /* 0x000fe400038e0100 */
[----:B------:R-:W-:Y:S01]  /*57f0*/  UFLO.U32 UR7, UR7 ;  /* 0x00000007000772bd */ /* 0x000fe200080e0000 */
[----:B------:R-:W2:Y:S01]  /*5800*/  REDUX UR4, R4 ;  /* 0x00000000040473c4 */ /* 0x000ea20000000000 */
[----:B------:R-:W-:-:S06]  /*5810*/  IMAD.U32 R0, RZ, RZ, UR8 ;  /* 0x00000008ff007e24 */ /* 0x000fcc000f8e00ff */
[----:B------:R1:W-:Y:S01]  /*5820*/  UTCATOMSWS.AND URZ, UR8 ;  /* 0x0000000800ff79e3 */ /* 0x0003e20008000000 */
[----:B------:R-:W3:Y:S01]  /*5830*/  REDUX UR5, R0 ;  /* 0x00000000000573c4 */ /* 0x000ee20000000000 */
[----:B-1----:R-:W-:Y:S01]  /*5840*/  ISETP.EQ.U32.AND P0, PT, R2, UR7, PT ;  /* 0x0000000702007c0c */ /* 0x002fe2000bf02070 */
[----:B--2---:R-:W-:Y:S01]  /*5850*/  IMAD.U32 R2, RZ, RZ, UR4 ;  /* 0x00000004ff027e24 */ /* 0x004fe2000f8e00ff */
[----:B---3--:R-:W-:-:S11]  /*5860*/  MOV R3, UR5 ;  /* 0x0000000500037c02 */ /* 0x008fd60008000f00 */
[----:B------:R1:W-:Y:S04]  /*5870*/  @P0 ATOMS.AND RZ, [UR6+0x14], R3 ;  /* 0x00001403ffff098c */ /* 0x0003e8000a800006 */
[----:B------:R1:W-:Y:S01]  /*5880*/  @P0 ATOMS.AND RZ, [UR6+0x18], R2 ;  /* 0x00001802ffff098c */ /* 0x0003e2000a800006 */
[----:B------:R-:W-:Y:S05]  /*5890*/  BRA `(.L_x_122) ;  /* 0x0000000000147947 */ /* 0x000fea0003800000 */
.L_x_121:
[----:B------:R-:W-:Y:S02]  /*58a0*/  MOV R2, 0x58c0 ;  /* 0x000058c000027802 */ /* 0x000fe40000000f00 */
[----:B---345:R-:W-:Y:S05]  /*58b0*/  CALL.REL.NOINC `($__internal_0_$__cuda_sm10x_tcgen05_guardrail_trap_col_being_dealloced_not_returned_by_alloc) ;  /* 0x0000004800087944 */ /* 0x038fea0003c00000 */
[----:B------:R-:W-:Y:S05]  /*58c0*/  BRA `(.L_x_122) ;  /* 0x0000000000087947 */ /* 0x000fea0003800000 */
.L_x_120:
[----:B------:R-:W-:Y:S02]  /*58d0*/  MOV R2, 0x58f0 ;  /* 0x000058f000027802 */ /* 0x000fe40000000f00 */
[----:B---345:R-:W-:Y:S05]  /*58e0*/  CALL.REL.NOINC `($__internal_2_$__cuda_sm10x_tcgen05_guardrail_trap_unallocated_columns_being_dealloced) ;  /* 0x0000004800147944 */ /* 0x038fea0003c00000 */
.L_x_122:
[----:B------:R-:W-:Y:S01]  /*58f0*/  NOP ;  /* 0x0000000000007918 */ /* 0x000fe20000000000 */
[----:B----4-:R-:W-:Y:S05]  /*5900*/  EXIT ;  /* 0x000000000000794d */ /* 0x010fea0003800000 */
.L_x_93:
[----:B------:R-:W-:-:S09]  /*5910*/  UISETP.NE.OR UP5, UPT, UR10, 0x3, !UP5 ;  /* 0x000000030a00788c */ /* 0x000fd2000efa5670 */
[----:B------:R-:W-:Y:S05]  /*5920*/  BRA.U UP5, `(.L_x_123) ;  /* 0x0000000905c87547 */ /* 0x000fea000b800000 */
[----:B------:R-:W1:Y:S01]  /*5930*/  LDC R0, c[0x0][0xb30] ;  /* 0x0002cc00ff007b82 */ /* 0x000e620000000800 */
[----:B------:R-:W2:Y:S01]  /*5940*/  LDCU.64 UR8, c[0x0][0x888] ;  /* 0x00011100ff0877ac */ /* 0x000ea20008000a00 */
[----:B------:R-:W-:Y:S01]  /*5950*/  IMAD.MOV.U32 R30, RZ, RZ, 0x1 ;  /* 0x00000001ff1e7424 */ /* 0x000fe200078e00ff */
[----:B------:R-:W-:Y:S01]  /*5960*/  CS2R R28, SRZ ;  /* 0x00000000001c7805 */ /* 0x000fe2000001ff00 */
[----:B------:R-:W-:Y:S01]  /*5970*/  IMAD.MOV.U32 R25, RZ, RZ, 0x2000 ;  /* 0x00002000ff197424 */ /* 0x000fe200078e00ff */
[----:B------:R-:W3:Y:S03]  /*5980*/  LDCU.64 UR4, c[0x0][0x890] ;  /* 0x00011200ff0477ac */ /* 0x000ee60008000a00 */
[----:B------:R-:W4:Y:S01]  /*5990*/  LDC R19, c[0x0][0x370] ;  /* 0x0000dc00ff137b82 */ /* 0x000f220000000800 */
[----:B------:R-:W-:Y:S01]  /*59a0*/  UMOV UR6, 0x400 ;  /* 0x0000040000067882 */ /* 0x000fe20000000000 */
[----:B------:R-:W-:-:S02]  /*59b0*/  UPLOP3.LUT UP1, UPT, UPT, UPT, UPT, 0x40, 0x4 ;  /* 0x000000000004789c */ /* 0x000fc40003f2e870 */
[----:B------:R-:W-:-:S04]  /*59c0*/  ULEA UR6, UR37, UR6, 0x18 ;  /* 0x0000000625067291 */ /* 0x000fc8000f8ec0ff */
[----:B------:R-:W4:Y:S01]  /*59d0*/  LDC R2, c[0x0][0xb0c] ;  /* 0x0002c300ff027b82 */ /* 0x000f220000000800 */
[----:B--2---:R-:W-:Y:S02]  /*59e0*/  UISETP.NE.U32.AND UP2, UPT, UR8, URZ, UPT ;  /* 0x000000ff0800728c */ /* 0x004fe4000bf45070 */
[----:B------:R-:W-:Y:S02]  /*59f0*/  UIADD3 UR8, UPT, UPT, UR6, 0x290, URZ ;  /* 0x0000029006087890 */ /* 0x000fe4000fffe0ff */
[----:B---3--:R-:W-:-:S03]  /*5a00*/  UISETP.NE.U32.AND UP3, UPT, UR4, URZ, UPT ;  /* 0x000000ff0400728c */ /* 0x008fc6000bf65070 */
[----:B------:R-:W2:Y:S01]  /*5a10*/  LDC R18, c[0x0][0xb20] ;  /* 0x0002c800ff127b82 */ /* 0x000ea20000000800 */
[----:B-1----:R-:W-:Y:S01]  /*5a20*/  ISETP.NE.AND P1, PT, R0, 0x1, PT ;  /* 0x000000010000780c */ /* 0x002fe20003f25270 */
[----:B------:R-:W-:Y:S02]  /*5a30*/  UISETP.NE.AND.EX UP2, UPT, UR9, URZ, UPT, UP2 ;  /* 0x000000ff0900728c */ /* 0x000fe4000bf45320 */
[----:B------:R-:W-:Y:S02]  /*5a40*/  UPRMT UR37, UR37, 0x654, UR8 ;  /* 0x0000065425257896 */ /* 0x000fe40008000008 */
[----:B------:R-:W-:Y:S02]  /*5a50*/  UISETP.NE.AND.EX UP3, UPT, UR5, URZ, UPT, UP3 ;  /* 0x000000ff0500728c */ /* 0x000fe4000bf65330 */
[----:B------:R-:W1:Y:S08]  /*5a60*/  LDC.64 R32, c[0x0][0x348] ;  /* 0x0000d200ff207b82 */ /* 0x000e700000000a00 */
[----:B------:R-:W3:Y:S08]  /*5a70*/  LDC.64 R16, c[0x0][0xb10] ;  /* 0x0002c400ff107b82 */ /* 0x000ef00000000a00 */
[----:B------:R-:W1:Y:S08]  /*5a80*/  LDC.64 R6, c[0x0][0xb18] ;  /* 0x0002c600ff067b82 */ /* 0x000e700000000a00 */
[----:B------:R-:W1:Y:S08]  /*5a90*/  LDC.64 R4, c[0x0][0xb28] ;  /* 0x0002ca00ff047b82 */ /* 0x000e700000000a00 */
[----:B--2-4-:R-:W1:Y:S02]  /*5aa0*/  LDC R24, c[0x0][0x374] ;  /* 0x0000dd00ff187b82 */ /* 0x014e640000000800 */
.L_x_131:
[C---:B------:R-:W-:Y:S02]  /*5ab0*/  LEA R0, R29.reuse, UR6, 0x3 ;  /* 0x000000061d007c11 */ /* 0x040fe4000f8e18ff */
[----:B------:R-:W-:Y:S02]  /*5ac0*/  SHF.L.U32 R3, R28, 0x1f, RZ ;  /* 0x0000001f1c037819 */ /* 0x000fe400000006ff */
[----:B------:R-:W-:Y:S02]  /*5ad0*/  LEA R20, R29, UR6, 0x4 ;  /* 0x000000061d147c11 */ /* 0x000fe4000f8e20ff */
[----:B--2---:R-:W2:Y:S02]  /*5ae0*/  SYNCS.PHASECHK.TRANS64.TRYWAIT P0, [R0+URZ+0x2b0], R3 ;  /* 0x0002b003000075a7 */ /* 0x004ea400080011ff */
[----:B--2---:R-:W-:Y:S05]  /*5af0*/  @!P0 BRA `(.L_x_124) ;  /* 0x0000004000f48947 */ /* 0x004fea0003800000 */
.L_x_255:
[----:B------:R-:W-:Y:S01]  /*5b00*/  ISETP.GE.AND P0, PT, R72, 0x1, PT ;  /* 0x000000014800780c */ /* 0x000fe20003f06270 */
[----:B------:R-:W4:Y:S01]  /*5b10*/  LDS.128 R20, [R20+0x340] ;  /* 0x0003400014147984 */ /* 0x000f220000000c00 */
[----:B------:R-:W-:Y:S01]  /*5b20*/  ISETP.NE.U32.AND P4, PT, RZ, UR4, PT ;  /* 0x00000004ff007c0c */ /* 0x000fe2000bf85070 */
[----:B--2---:R-:W-:Y:S01]  /*5b30*/  VIADD R0, R0, 0x2c0 ;  /* 0x000002c000007836 */ /* 0x004fe20000000000 */
[----:B------:R-:W-:Y:S02]  /*5b40*/  SHF.L.U32 R26, R30, 0x1f, RZ ;  /* 0x0000001f1e1a7819 */ /* 0x000fe400000006ff */
[----:B------:R-:W-:Y:S02]  /*5b50*/  ISETP.NE.AND.EX P4, PT, RZ, UR5, PT, P4 ;  /* 0x00000005ff007c0c */ /* 0x000fe4000bf85340 */
[----:B------:R-:W-:Y:S01]  /*5b60*/  PRMT R0, RZ, 0x654, R0 ;  /* 0x00000654ff007816 */ /* 0x000fe20000000000 */
[----:B------:R-:W-:Y:S01]  /*5b70*/  @!PT LDS RZ, [RZ] ;  /* 0x00000000fffff984 */ /* 0x000fe20000000800 */
[----:B------:R-:W-:Y:S01]  /*5b80*/  @!PT LDS RZ, [RZ] ;  /* 0x00000000fffff984 */ /* 0x000fe20000000800 */
[----:B------:R-:W-:Y:S01]  /*5b90*/  @!PT LDS RZ, [RZ] ;  /* 0x00000000fffff984 */ /* 0x000fe20000000800 */
[----:B------:R-:W-:Y:S01]  /*5ba0*/  @!PT LDS RZ, [RZ] ;  /* 0x00000000fffff984 */ /* 0x000fe20000000800 */
[----:B------:R2:W-:Y:S06]  /*5bb0*/  MEMBAR.ALL.CTA ;  /* 0x0000000000007992 */ /* 0x0005ec0000008000 */
[----:B--2---:R-:W2:Y:S02]  /*5bc0*/  FENCE.VIEW.ASYNC.S ;  /* 0x00000000000073c6 */ /* 0x004ea40000000000 */
[----:B--2---:R2:W-:Y:S01]  /*5bd0*/  SYNCS.ARRIVE.TRANS64.RED.A1T0 RZ, [R0+URZ], RZ ;  /* 0x000000ff00ff79a7 */ /* 0x0045e200081004ff */
[----:B----4-:R-:W-:Y:S11]  /*5be0*/  LOP3.LUT P3, RZ, R22, 0x1, RZ, 0xc0, !PT ;  /* 0x0000000116ff7812 */ /* 0x010ff6000786c0ff */
[----:B------:R-:W-:Y:S02]  /*5bf0*/  @!UPT UIADD3 URZ, UPT, UPT, URZ, URZ, URZ ;  /* 0x000000fffffff290 */ /* 0x000fe4000fffe0ff */
[----:B------:R-:W-:Y:S02]  /*5c00*/  @P3 MOV R13, R20 ;  /* 0x00000014000d3202 */ /* 0x000fe40000000f00 */
[----:B------:R-:W-:Y:S01]  /*5c10*/  @P3 LOP3.LUT R8, R21, 0xffff, RZ, 0xc0, !PT ;  /* 0x0000ffff15083812 */ /* 0x000fe200078ec0ff */
[----:B--2---:R-:W-:Y:S06]  /*5c20*/  @!P0 BRA `(.L_x_125) ;  /* 0x0000000000a48947 */ /* 0x004fec0003800000 */
[----:B-1----:R-:W-:Y:S01]  /*5c30*/  IMAD.HI.U32 R31, R24, R7, RZ ;  /* 0x00000007181f7227 */ /* 0x002fe200078e00ff */
[----:B------:R-:W-:Y:S02]  /*5c40*/  ISETP.NE.AND P0, PT, R6, 0x1, PT ;  /* 0x000000010600780c */ /* 0x000fe40003f05270 */
[----:B------:R-:W-:Y:S01]  /*5c50*/  ISETP.NE.AND P2, PT, R72, 0x1, PT ;  /* 0x000000014800780c */ /* 0x000fe20003f45270 */
[----:B---3--:R-:W-:Y:S01]  /*5c60*/  IMAD.HI.U32 R34, R19, R16, RZ ;  /* 0x0000001013227227 */ /* 0x008fe200078e00ff */
[----:B------:R-:W-:Y:S02]  /*5c70*/  SHF.R.U32.HI R31, RZ, R18, R31 ;  /* 0x00000012ff1f7219 */ /* 0x000fe4000001161f */
[----:B------:R-:W-:Y:S01]  /*5c80*/  ISETP.NE.AND P5, PT, R2, 0x1, PT ;  /* 0x000000010200780c */ /* 0x000fe20003fa5270 */
[----:B------:R-:W-:Y:S01]  /*5c90*/  IMAD.HI.U32 R36, R13, R16, RZ ;  /* 0x000000100d247227 */ /* 0x000fe200078e00ff */
[----:B------:R-:W-:Y:S02]  /*5ca0*/  SHF.R.U32.HI R34, RZ, R17, R34 ;  /* 0x00000011ff227219 */ /* 0x000fe40000011622 */
[----:B------:R-:W-:Y:S01]  /*5cb0*/  SEL R3, R24, R31, !P0 ;  /* 0x0000001f18037207 */ /* 0x000fe20004000000 */
[C---:B------:R-:W-:Y:S01]  /*5cc0*/  IMAD.HI.U32 R31, R8.reuse, R7, RZ ;  /* 0x00000007081f7227 */ /* 0x040fe200078e00ff */
[----:B------:R-:W-:Y:S02]  /*5cd0*/  SEL R11, R19, R34, !P5 ;  /* 0x00000022130b7207 */ /* 0x000fe40006800000 */
[----:B------:R-:W-:Y:S01]  /*5ce0*/  SHF.R.U32.HI R36, RZ, R17, R36 ;  /* 0x00000011ff247219 */ /* 0x000fe20000011624 */
[----:B------:R-:W-:Y:S01]  /*5cf0*/  IMAD.HI.U32 R38, R3, R4, RZ ;  /* 0x0000000403267227 */ /* 0x000fe200078e00ff */
[----:B------:R-:W-:Y:S03]  /*5d00*/  SHF.R.U32.HI R31, RZ, R18, R31 ;  /* 0x00000012ff1f7219 */ /* 0x000fe6000001161f */
[----:B------:R-:W-:Y:S01]  /*5d10*/  IMAD.HI.U32 R34, R11, R4, RZ ;  /* 0x000000040b227227 */ /* 0x000fe200078e00ff */
[----:B------:R-:W-:Y:S02]  /*5d20*/  @P2 SHF.R.U32.HI R3, RZ, R5, R38 ;  /* 0x00000005ff032219 */ /* 0x000fe40000011626 */
[----:B------:R-:W-:Y:S02]  /*5d30*/  SEL R9, R8, R31, !P0 ;  /* 0x0000001f08097207 */ /* 0x000fe40004000000 */
[----:B------:R-:W-:Y:S01]  /*5d40*/  @P2 SHF.R.U32.HI R11, RZ, R5, R34 ;  /* 0x00000005ff0b2219 */ /* 0x000fe20000011622 */
[C---:B------:R-:W-:Y:S01]  /*5d50*/  IMAD R10, R72.reuse, R3, RZ ;  /* 0x00000003480a7224 */ /* 0x040fe200078e02ff */
[----:B------:R-:W-:Y:S01]  /*5d60*/  SEL R3, R13, R36, !P5 ;  /* 0x000000240d037207 */ /* 0x000fe20006800000 */
[C---:B------:R-:W-:Y:S03]  /*5d70*/  IMAD.HI.U32 R14, R9.reuse, R4, RZ ;  /* 0x00000004090e7227 */ /* 0x040fe600078e00ff */
[----:B------:R-:W-:Y:S01]  /*5d80*/  ISETP.GE.AND P0, PT, R9, R10, PT ;  /* 0x0000000a0900720c */ /* 0x000fe20003f06270 */
[C---:B------:R-:W-:Y:S01]  /*5d90*/  IMAD R12, R72.reuse, R11, RZ ;  /* 0x0000000b480c7224 */ /* 0x040fe200078e02ff */
[-C--:B------:R-:W-:Y:S04]  /*5da0*/  SHF.R.U32.HI R14, RZ, R5.reuse, R14 ;  /* 0x00000005ff0e7219 */ /* 0x080fe8000001160e */
[----:B------:R-:W-:Y:S02]  /*5db0*/  ISETP.GE.OR P0, PT, R3, R12, P0 ;  /* 0x0000000c0300720c */ /* 0x000fe40000706670 */
[----:B------:R-:W-:Y:S05]  /*5dc0*/  SEL R15, R9, R14, !P2 ;  /* 0x0000000e090f7207 */ /* 0x000fea0005000000 */
[----:B------:R-:W-:Y:S04]  /*5dd0*/  IMAD.MOV R14, RZ, RZ, -R15 ;  /* 0x000000ffff0e7224 */ /* 0x000fe800078e0a0f */
[----:B------:R-:W-:Y:S02]  /*5de0*/  IMAD R14, R72, R14, R9 ;  /* 0x0000000e480e7224 */ /* 0x000fe400078e0209 */
[C---:B------:R-:W-:Y:S05]  /*5df0*/  @!P0 IMAD.HI.U32 R10, R3.reuse, R4, RZ ;  /* 0x00000004030a8227 */ /* 0x040fea00078e00ff */
[----:B------:R-:W-:Y:S04]  /*5e00*/  @!P0 SHF.R.U32.HI R10, RZ, R5, R10 ;  /* 0x00000005ff0a8219 */ /* 0x000fe8000001160a */
[----:B------:R-:W-:Y:S01]  /*5e10*/  @!P0 SEL R0, R3, R10, !P2 ;  /* 0x0000000a03008207 */ /* 0x000fe20005000000 */
[----:B------:R-:W-:Y:S03]  /*5e20*/  IMAD.MOV R10, RZ, RZ, -R3 ;  /* 0x000000ffff0a7224 */ /* 0x000fe600078e0a03 */
[----:B------:R-:W-:Y:S01]  /*5e30*/  @!P0 IADD3 R15, PT, PT, R15, -R0, RZ ;  /* 0x800000000f0f8210 */ /* 0x000fe20007ffe0ff */
[----:B------:R-:W-:Y:S01]  /*5e40*/  @!P0 IMAD R0, R11, R14, R0 ;  /* 0x0000000e0b008224 */ /* 0x000fe200078e0200 */
[----:B------:R-:W-:Y:S01]  /*5e50*/  IADD3 R11, PT, PT, -R9, RZ, RZ ;  /* 0x000000ff090b7210 */ /* 0x000fe20007ffe1ff */
[----:B------:R-:W-:Y:S02]  /*5e60*/  IMAD R13, R2, R10, R13 ;  /* 0x0000000a020d7224 */ /* 0x000fe400078e020d */
[----:B------:R-:W-:Y:S02]  /*5e70*/  @!P0 IMAD R9, R15, R72, R3 ;  /* 0x000000480f098224 */ /* 0x000fe400078e0203 */
[----:B------:R-:W-:Y:S02]  /*5e80*/  @!P0 IMAD.MOV.U32 R3, RZ, RZ, R0 ;  /* 0x000000ffff038224 */ /* 0x000fe400078e0000 */
[----:B------:R-:W-:Y:S02]  /*5e90*/  IMAD R8, R6, R11, R8 ;  /* 0x0000000b06087224 */ /* 0x000fe400078e0208 */
[----:B------:R-:W-:Y:S02]  /*5ea0*/  IMAD R13, R3, R2, R13 ;  /* 0x00000002030d7224 */ /* 0x000fe400078e020d */
[----:B------:R-:W-:Y:S02]  /*5eb0*/  IMAD R8, R9, R6, R8 ;  /* 0x0000000609087224 */ /* 0x000fe400078e0208 */
.L_x_125:
[----:B------:R-:W-:Y:S05]  /*5ec0*/  BRA.U UP1, `(.L_x_126) ;  /* 0x0000000101107547 */ /* 0x000fea000b800000 */
[----:B------:R-:W-:Y:S04]  /*5ed0*/  MOV R0, UR7 ;  /* 0x0000000700007c02 */ /* 0x000fe80008000f00 */
[----:B------:R-:W-:Y:S04]  /*5ee0*/  SHF.L.U32 R3, R0, 0x1f, RZ ;  /* 0x0000001f00037819 */ /* 0x000fe800000006ff */
[----:B------:R-:W2:Y:S02]  /*5ef0*/  SYNCS.PHASECHK.TRANS64.TRYWAIT P0, [UR6+0x2a8], R3 ;  /* 0x0002a803ff0075a7 */ /* 0x000ea40008001106 */
[----:B--2---:R-:W-:Y:S05]  /*5f00*/  @!P0 BRA `(.L_x_127) ;  /* 0x0000004000048947 */ /* 0x004fea0003800000 */
.L_x_126:
[----:B------:R-:W-:Y:S05]  /*5f10*/  BRA.U !UP3, `(.L_x_128) ;  /* 0x000000010b347547 */ /* 0x000fea000b800000 */
[----:B------:R-:W-:Y:S01]  /*5f20*/  UPLOP3.LUT UP0, UPT, UPT, UPT, UP2, 0x80, 0x8 ;  /* 0x000000000008789c */ /* 0x000fe20003f0f020 */
[----:B--2---:R-:W-:Y:S02]  /*5f30*/  HFMA2 R0, -RZ, RZ, 0, 5.9604644775390625e-08 ;  /* 0x00000001ff007431 */ /* 0x004fe400000001ff */
[----:B------:R-:W-:Y:S03]  /*5f40*/  IMAD.MOV.U32 R165, RZ, RZ, 0x1 ;  /* 0x00000001ffa57424 */ /* 0x000fe600078e00ff */
[----:B------:R-:W-:Y:S05]  /*5f50*/  PLOP3.LUT P0, PT, PT, PT, UP0, 0x80, 0x8 ;  /* 0x000000000008781c */ /* 0x000fea0003f0f008 */
[----:B------:R-:W2:Y:S01]  /*5f60*/  @UP0 LDCU.64 UR10, c[0x0][0x888] ;  /* 0x00011100ff0a07ac */ /* 0x000ea20008000a00 */
[----:B------:R-:W-:Y:S07]  /*5f70*/  @UP0 UIMAD UR8, UR36, UR4, URZ ;  /* 0x00000004240802a4 */ /* 0x000fee000f8e02ff */
[----:B------:R-:W-:Y:S01]  /*5f80*/  @!P0 PRMT R165, R0, 0x7610, R165 ;  /* 0x0000761000a58816 */ /* 0x000fe200000000a5 */
[----:B--2---:R-:W-:Y:S03]  /*5f90*/  @UP0 UIMAD.WIDE UR10, UR8, 0x4, UR10 ;  /* 0x00000004080a08a5 */ /* 0x004fe6000f8e020a */
[----:B------:R-:W2:Y:S03]  /*5fa0*/  @!UP0 LDCU UR8, c[0x0][0x880] ;  /* 0x00011000ff0887ac */ /* 0x000ea60008000800 */
[----:B------:R-:W-:Y:S01]  /*5fb0*/  IMAD.U32 R10, RZ, RZ, UR10 ;  /* 0x0000000aff0a7e24 */ /* 0x000fe2000f8e00ff */
[----:B------:R-:W-:Y:S05]  /*5fc0*/  MOV R11, UR11 ;  /* 0x0000000b000b7c02 */ /* 0x000fea0008000f00 */
[----:B-----5:R4:W5:Y:S02]  /*5fd0*/  @P0 LDG.E R81, desc[UR40][R10.64] ;  /* 0x000000280a510981 */ /* 0x020964000c1e1900 */
[----:B--2-4-:R-:W-:Y:S07]  /*5fe0*/  @!P0 IMAD.U32 R81, RZ, RZ, UR8 ;  /* 0x00000008ff518e24 */ /* 0x014fee000f8e00ff */
.L_x_128:
[----:B-----5:R-:W-:Y:S01]  /*5ff0*/  @!P4 FSETP.EQ.AND P5, PT, R81, RZ, PT ;  /* 0x000000ff5100c20b */ /* 0x020fe20003fa2000 */
[----:B------:R-:W-:Y:S01]  /*6000*/  @!UPT UIADD3 URZ, UPT, UPT, URZ, URZ, URZ ;  /* 0x000000fffffff290 */ /* 0x000fe2000fffe0ff */
[----:B------:R-:W-:Y:S11]  /*6010*/  @!P4 BRA `(.L_x_129) ;  /* 0x000000000014c947 */ /* 0x000ff60003800000 */
[----:B------:R-:W-:Y:S02]  /*6020*/  LOP3.LUT P0, RZ, R165, 0xff, RZ, 0xc0, !PT ;  /* 0x000000ffa5ff7812 */ /* 0x000fe4000780c0ff */
[----:B------:R-:W-:Y:S04]  /*6030*/  PLOP3.LUT P5, PT, PT, PT, UP0, 0x80, 0x8 ;  /* 0x000000000008781c */ /* 0x000fe80003faf008 */
[----:B------:R-:W-:Y:S07]  /*6040*/  PLOP3.LUT P5, PT, P5, PT, PT, 0x8, 0x80 ;  /* 0x000000000080781c */ /* 0x000fee0002fae170 */
[----:B------:R-:W-:Y:S11]  /*6050*/  @P0 FSETP.EQ.AND P5, PT, R81, RZ, PT ;  /* 0x000000ff5100020b */ /* 0x000ff60003fa2000 */
[----:B------:R-:W-:Y:S02]  /*6060*/  @!UPT UIADD3 URZ, UPT, UPT, URZ, URZ, URZ ;  /* 0x000000fffffff290 */ /* 0x000fe4000fffe0ff */
.L_x_129:
[----:B------:R-:W4:Y:S01]  /*6070*/  SYNCS.PHASECHK.TRANS64.TRYWAIT P4, [UR6+0x298], R26 ;  /* 0x0002981aff0075a7 */ /* 0x000f220008081106 */
[----:B------:R-:W-:Y:S01]  /*6080*/  @P3 SHF.R.U32.HI R27, RZ, 0x10, R21 ;  /* 0x00000010ff1b3819 */ /* 0x000fe20000011615 */
[----:B------:R-:W-:Y:S01]  /*6090*/  VIADD R29, R29, 0x1 ;  /* 0x000000011d1d7836 */ /* 0x000fe20000000000 */
[----:B------:R-:W5:Y:S08]  /*60a0*/  LDC.64 R14, c[0x0][0xb10] ;  /* 0x0002c400ff0e7b82 */ /* 0x000f700000000a00 */
[----:B------:R-:W1:Y:S08]  /*60b0*/  LDC.64 R10, c[0x0][0xb18] ;  /* 0x0002c600ff0a7b82 */ /* 0x000e700000000a00 */
[----:B--2---:R-:W2:Y:S08]  /*60c0*/  @!P1 LDC R0, c[0x0][0xb20] ;  /* 0x0002c800ff009b82 */ /* 0x004eb00000000800 */
[----:B------:R-:W3:Y:S01]  /*60d0*/  @!P1 LDC R3, c[0x0][0xb0c] ;  /* 0x0002c300ff039b82 */ /* 0x000ee20000000800 */
[----:B-----5:R-:W-:Y:S05]  /*60e0*/  @!P1 IMAD.HI.U32 R14, R13, R14, RZ ;  /* 0x0000000e0d0e9227 */ /* 0x020fea00078e00ff */
[----:B------:R-:W-:Y:S01]  /*60f0*/  @!P1 SHF.R.U32.HI R14, RZ, R15, R14 ;  /* 0x0000000fff0e9219 */ /* 0x000fe2000001160e */
[----:B-1----:R-:W-:Y:S01]  /*6100*/  @!P1 IMAD.HI.U32 R11, R8, R11, RZ ;  /* 0x0000000b080b9227 */ /* 0x002fe200078e00ff */
[----:B------:R-:W-:Y:S04]  /*6110*/  @!P1 ISETP.NE.AND P0, PT, R10, 0x1, PT ;  /* 0x000000010a00980c */ /* 0x000fe80003f05270 */
[----:B--2---:R-:W-:Y:S02]  /*6120*/  @!P1 SHF.R.U32.HI R9, RZ, R0, R11 ;  /* 0x00000000ff099219 */ /* 0x004fe4000001160b */
[----:B---3--:R-:W-:Y:S02]  /*6130*/  @!P1 ISETP.NE.AND P2, PT, R3, 0x1, PT ;  /* 0x000000010300980c */ /* 0x008fe40003f45270 */
[----:B------:R-:W-:Y:S02]  /*6140*/  @!P1 SEL R9, R8, R9, !P0 ;  /* 0x0000000908099207 */ /* 0x000fe40004000000 */
[----:B------:R-:W-:Y:S02]  /*6150*/  ELECT P0, URZ, PT ;  /* 0x0000000000ff782f */ /* 0x000fe40003800000 */
[----:B------:R-:W-:Y:S05]  /*6160*/  @!P1 SEL R14, R13, R14, !P2 ;  /* 0x0000000e0d0e9207 */ /* 0x000fea0005000000 */
[----:B------:R-:W-:Y:S02]  /*6170*/  @!P1 IMAD.IADD R0, R9, 0x1, -R14 ;  /* 0x0000000109009824 */ /* 0x000fe400078e0a0e */
[----:B------:R-:W-:Y:S02]  /*6180*/  @!P1 IMAD.IADD R9, R14, 0x1, -R9 ;  /* 0x000000010e099824 */ /* 0x000fe400078e0a09 */
[----:B------:R-:W-:Y:S02]  /*6190*/  @!P1 IMAD R13, R0, R3, R13 ;  /* 0x00000003000d9224 */ /* 0x000fe400078e020d */
[----:B------:R-:W-:Y:S01]  /*61a0*/  @!P1 IMAD R8, R9, R10, R8 ;  /* 0x0000000a09089224 */ /* 0x000fe200078e0208 */
[----:B----4-:R-:W-:Y:S06]  /*61b0*/  @!P4 BRA `(.L_x_130) ;  /* 0x0000003c0070c947 */ /* 0x010fec0003800000 */
.L_x_258:
[----:B------:R-:W-:Y:S01]  /*61c0*/  PLOP3.LUT P5, PT, P5, P0, PT, 0xf2, 0x2f ;  /* 0x00000000002f781c */ /* 0x000fe20002fa1e72 */
[----:B------:R-:W-:Y:S01]  /*61d0*/  UMOV UR14, 0x0 ;  /* 0x00000000000e7882 */ /* 0x000fe20000000000 */
[----:B------:R-:W-:Y:S01]  /*61e0*/  LOP3.LUT R30, R30, 0x1, RZ, 0x3c, !PT ;  /* 0x000000011e1e7812 */ /* 0x000fe200078e3cff */
[----:B------:R-:W-:Y:S01]  /*61f0*/  UMOV UR15, 0x10000000 ;  /* 0x10000000000f7882 */ /* 0x000fe20000000000 */
[----:B------:R-:W-:Y:S01]  /*6200*/  UMOV UR12, UR36 ;  /* 0x00000024000c7c82 */ /* 0x000fe20008000000 */
[----:B------:R-:W-:Y:S08]  /*6210*/  @P3 R2UR UR36, R27 ;  /* 0x000000001b2432ca */ /* 0x000ff000000e0000 */
[----:B-1----:R-:W-:Y:S01]  /*6220*/  @!P5 IADD3 R3, P0, PT, R32, 0x580, RZ ;  /* 0x000005802003d810 */ /* 0x002fe20007f1e0ff */
[----:B------:R-:W-:Y:S01]  /*6230*/  @!P5 IMAD.SHL.U32 R164, R164, 0x40, RZ ;  /* 0x00000040a4a4d824 */ /* 0x000fe200078e00ff */
[----:B------:R-:W-:Y:S01]  /*6240*/  VOTEU.ALL UP1, P5 ;  /* 0x0000000000ff7886 */ /* 0x000fe20002820000 */
[----:B------:R-:W-:Y:S01]  /*6250*/  @!P5 IMAD.SHL.U32 R155, R155, 0x80, RZ ;  /* 0x000000809b9bd824 */ /* 0x000fe200078e00ff */
[----:B------:R-:W-:Y:S01]  /*6260*/  @!P5 R2UR UR9, R3 ;  /* 0x000000000309d2ca */ /* 0x000fe200000e0000 */
[----:B------:R-:W-:Y:S01]  /*6270*/  @!P5 IMAD.X R0, RZ, RZ, R33, P0 ;  /* 0x000000ffff00d224 */ /* 0x000fe200000e0621 */
[----:B------:R-:W-:Y:S01]  /*6280*/  @!P5 R2UR UR10, R164 ;  /* 0x00000000a40ad2ca */ /* 0x000fe200000e0000 */
[----:B------:R-:W-:Y:S01]  /*6290*/  IMAD.IADD R164, R8, 0x1, R143 ;  /* 0x0000000108a47824 */ /* 0x000fe200078e028f */
[----:B------:R-:W-:Y:S01]  /*62a0*/  @!P5 R2UR UR11, R155 ;  /* 0x000000009b0bd2ca */ /* 0x000fe200000e0000 */
[----:B------:R-:W-:Y:S01]  /*62b0*/  IMAD.IADD R155, R13, 0x1, R154 ;  /* 0x000000010d9b7824 */ /* 0x000fe200078e029a */
[----:B------:R-:W-:Y:S02]  /*62c0*/  @!P5 R2UR UR8, R0 ;  /* 0x000000000008d2ca */ /* 0x000fe400000e0000 */
[C---:B------:R-:W-:Y:S04]  /*62d0*/  ISETP.NE.AND P0, PT, R29.reuse, 0x2, PT ;  /* 0x000000021d00780c */ /* 0x040fe80003f05270 */
[----:B------:R-:W-:Y:S01]  /*62e0*/  SEL R3, RZ, 0x1, P0 ;  /* 0x00000001ff037807 */ /* 0x000fe20000000000 */
[----:B------:R-:W-:Y:S01]  /*62f0*/  IMAD.U32 R10, RZ, RZ, UR9 ;  /* 0x00000009ff0a7e24 */ /* 0x000fe2000f8e00ff */
[----:B------:R-:W-:Y:S01]  /*6300*/  @!UP1 UIADD3 UR9, UPT, UPT, UR6, 0x290, URZ ;  /* 0x0000029006099890 */ /* 0x000fe2000fffe0ff */
[----:B------:R-:W-:Y:S02]  /*6310*/  SEL R29, R29, RZ, P0 ;  /* 0x000000ff1d1d7207 */ /* 0x000fe40000000000 */
[----:B------:R-:W-:Y:S02]  /*6320*/  LOP3.LUT R28, R28, R3, RZ, 0x3c, !PT ;  /* 0x000000031c1c7212 */ /* 0x000fe400078e3cff */
[----:B------:R-:W-:Y:S01]  /*6330*/  IMAD.U32 R11, RZ, RZ, UR8 ;  /* 0x00000008ff0b7e24 */ /* 0x000fe2000f8e00ff */
[----:B------:R-:W-:Y:S01]  /*6340*/  @!P5 R2UR UR16, R10 ;  /* 0x000000000a10d2ca */ /* 0x000fe200000e0000 */
[----:B------:R-:W-:Y:S01]  /*6350*/  @!UP1 UIADD3 UR8, UPT, UPT, UR6, 0x400, URZ ;  /* 0x0000040006089890 */ /* 0x000fe2000fffe0ff */
[----:B------:R-:W-:Y:S02]  /*6360*/  VOTEU.ALL UP1, P5 ;  /* 0x0000000000ff7886 */ /* 0x000fe40002820000 */
[----:B------:R-:W-:Y:S11]  /*6370*/  @!P5 R2UR UR17, R11 ;  /* 0x000000000b11d2ca */ /* 0x000ff600000e0000 */
[----:B------:R-:W-:Y:S02]  /*6380*/  @!UPT UIADD3 URZ, UPT, UPT, URZ, URZ, URZ ;  /* 0x000000fffffff290 */ /* 0x000fe4000fffe0ff */
[----:B------:R2:W-:Y:S01]  /*6390*/  @!UP1 UTMALDG.3D [UR8], [UR16], desc[UR14] ;  /* 0x00000e08100095b4 */ /* 0x0005e20008011000 */
[----:B------:R2:W-:Y:S01]  /*63a0*/  @!P5 SYNCS.ARRIVE.TRANS64.RED.A0TR RZ, [UR6+0x290], R25 ;  /* 0x00029019ffffd9a7 */ /* 0x0005e20008300406 */
[----:B------:R-:W-:Y:S01]  /*63b0*/  UPLOP3.LUT UP1, UPT, UPT, UPT, UPT, 0x80, 0x8 ;  /* 0x000000000008789c */ /* 0x000fe20003f2f070 */
[----:B------:R-:W-:Y:S01]  /*63c0*/  SYNCS.ARRIVE.TRANS64.RED.A1T0 RZ, [UR37], RZ ;  /* 0x000000ffffff79a7 */ /* 0x000fe20008100425 */
[----:B------:R-:W-:Y:S09]  /*63d0*/  @P3 BRA `(.L_x_131) ;  /* 0xfffffff400b43947 */ /* 0x000ff2000383ffff */
[----:B------:R-:W-:Y:S07]  /*63e0*/  MOV R0, UR6 ;  /* 0x0000000600007c02 */ /* 0x000fee0008000f00 */
.L_x_132:
[----:B-1----:R-:W-:-:S04]  /*63f0*/  SHF.L.U32 R3, R30, 0x1f, RZ ;  /* 0x0000001f1e037819 */ /* 0x002fc800000006ff */
[----:B------:R1:W3:Y:S03]  /*6400*/  SYNCS.PHASECHK.TRANS64.TRYWAIT P0, [R0+URZ+0x298], R3 ;  /* 0x00029803000075a7 */ /* 0x0002e600080011ff */
[----:B---3--:R-:W-:Y:S05]  /*6410*/  @!P0 NANOSLEEP.SYNCS 0x989680 ;  /* 0x009896800000895d */ /* 0x008fea0003900000 */
[----:B------:R-:W3:Y:S02]  /*6420*/  @!P0 SYNCS.PHASECHK.TRANS64 P0, [R0+URZ+0x298], R3 ;  /* 0x00029803000085a7 */ /* 0x000ee400080010ff */
[----:B--23--:R-:W-:Y:S05]  /*6430*/  @P0 EXIT ;  /* 0x000000000000094d */ /* 0x00cfea0003800000 */
[----:B------:R-:W-:Y:S05]  /*6440*/  BRA `(.L_x_132) ;  /* 0xfffffffc00e87947 */ /* 0x000fea000383ffff */
.L_x_123:
[----:B------:R-:W-:-:S06]  /*6450*/  UISETP.GE.AND UP1, UPT, UR10, 0x4, UPT ;  /* 0x000000040a00788c */ /* 0x000fcc000bf26270 */
[----:B------:R-:W-:-:S13]  /*6460*/  PLOP3.LUT P0, PT, PT, PT, UP1, 0x80, 0x8 ;  /* 0x000000000008781c */ /* 0x000fda0003f0f018 */
[----:B------:R-:W-:Y:S05]  /*6470*/  @!P0 EXIT ;  /* 0x000000000000894d */ /* 0x000fea0003800000 */
[----:B------:R-:W-:Y:S01]  /*6480*/  BAR.SYNC.DEFER_BLOCKING 0x6, 0xa0 ;  /* 0x0182800000007b1d */ /* 0x000fe20000010000 */
[C---:B------:R-:W-:Y:S02]  /*6490*/  IMAD.SHL.U32 R3, R166.reuse, 0x40, RZ ;  /* 0x00000040a6037824 */ /* 0x040fe400078e00ff */
[----:B------:R-:W-:Y:S02]  /*64a0*/  HFMA2 R76, -RZ, RZ, 0, 0 ;  /* 0x00000000ff4c7431 */ /* 0x000fe400000001ff */
[C---:B------:R-:W-:Y:S01]  /*64b0*/  IMAD.SHL.U32 R168, R166.reuse, 0x8, RZ ;  /* 0x00000008a6a87824 */ /* 0x040fe200078e00ff */
[----:B------:R-:W-:Y:S01]  /*64c0*/  CS2R R174, SRZ ;  /* 0x0000000000ae7805 */ /* 0x000fe2000001ff00 */
[----:B------:R-:W-:Y:S01]  /*64d0*/  IMAD.U32 R79, R166, 0x10000, RZ ;  /* 0x00010000a64f7824 */ /* 0x000fe200078e00ff */
[----:B------:R-:W-:Y:S01]  /*64e0*/  UMOV UR43, 0x400 ;  /* 0x00000400002b7882 */ /* 0x000fe20000000000 */
[----:B------:R-:W-:Y:S01]  /*64f0*/  LOP3.LUT R5, R3, 0x180, RZ, 0xc0, !PT ;  /* 0x0000018003057812 */ /* 0x000fe200078ec0ff */
[----:B------:R-:W-:Y:S01]  /*6500*/  ULEA UR43, UR37, UR43, 0x18 ;  /* 0x0000002b252b7291 */ /* 0x000fe2000f8ec0ff */
[----:B------:R-:W1:Y:S01]  /*6510*/  LDC R167, c[0x0][0x370] ;  /* 0x0000dc00ffa77b82 */ /* 0x000e620000000800 */
[----:B------:R-:W-:Y:S01]  /*6520*/  LOP3.LUT R79, R79, 0x600000, RZ, 0xc0, !PT ;  /* 0x006000004f4f7812 */ /* 0x000fe200078ec0ff */
[----:B------:R-:W-:Y:S01]  /*6530*/  IMAD.MOV.U32 R182, RZ, RZ, RZ ;  /* 0x000000ffffb67224 */ /* 0x000fe200078e00ff */
[----:B------:R-:W-:Y:S01]  /*6540*/  LOP3.LUT R168, R5, 0x30, R168, 0xf8, !PT ;  /* 0x0000003005a87812 */ /* 0x000fe200078ef8a8 */
[----:B------:R-:W-:Y:S01]  /*6550*/  UIADD3 UR4, UPT, UPT, UR43, 0x2400, URZ ;  /* 0x000024002b047890 */ /* 0x000fe2000fffe0ff */
[----:B------:R-:W-:Y:S01]  /*6560*/  IMAD.MOV.U32 R173, RZ, RZ, RZ ;  /* 0x000000ffffad7224 */ /* 0x000fe200078e00ff */
[----:B------:R-:W2:Y:S01]  /*6570*/  LDCU.64 UR46, c[0x0][0x348] ;  /* 0x00006900ff2e77ac */ /* 0x000ea20008000a00 */
[----:B------:R-:W-:Y:S01]  /*6580*/  LOP3.LUT R168, R168, 0x1e40, R3, 0xf8, !PT ;  /* 0x00001e40a8a87812 */ /* 0x000fe200078ef803 */
[----:B------:R-:W3:Y:S01]  /*6590*/  LDC R74, c[0x0][0xb0c] ;  /* 0x0002c300ff4a7b82 */ /* 0x000ee20000000800 */
[----:B------:R-:W-:Y:S01]  /*65a0*/  IMAD.SHL.U32 R3, R166, 0x10, RZ ;  /* 0x00000010a6037824 */ /* 0x000fe200078e00ff */
[----:B------:R-:W-:Y:S01]  /*65b0*/  MOV R179, UR4 ;  /* 0x0000000400b37c02 */ /* 0x000fe20008000f00 */
[----:B------:R-:W4:Y:S03]  /*65c0*/  LDCU.64 UR38, c[0x0][0x888] ;  /* 0x00011100ff2677ac */ /* 0x000f260008000a00 */
[C---:B------:R-:W-:Y:S01]  /*65d0*/  LOP3.LUT R5, R3.reuse, 0x20, RZ, 0xc0, !PT ;  /* 0x0000002003057812 */ /* 0x040fe200078ec0ff */
[----:B------:R-:W2:Y:S01]  /*65e0*/  LDS R0, [UR43+0x360] ;  /* 0x0003602bff007984 */ /* 0x000ea20008000800 */
[----:B------:R-:W1:Y:S01]  /*65f0*/  LDC R170, c[0x0][0xb20] ;  /* 0x0002c800ffaa7b82 */ /* 0x000e620000000800 */
[----:B------:R-:W-:Y:S01]  /*6600*/  LOP3.LUT R3, R3, 0x40, RZ, 0xc0, !PT ;  /* 0x0000004003037812 */ /* 0x000fe200078ec0ff */
[----:B------:R-:W-:-:S06]  /*6610*/  UIADD3 UR42, UPT, UPT, UR43, 0x400, URZ ;  /* 0x000004002b2a7890 */ /* 0x000fcc000fffe0ff */
[----:B------:R-:W1:Y:S08]  /*6620*/  LDC R73, c[0x0][0xb30] ;  /* 0x0002cc00ff497b82 */ /* 0x000e700000000800 */
[----:B------:R-:W1:Y:S08]  /*6630*/  LDC.64 R152, c[0x0][0xb10] ;  /* 0x0002c400ff987b82 */ /* 0x000e700000000a00 */
[----:B------:R-:W1:Y:S08]  /*6640*/  LDC.64 R70, c[0x0][0xb18] ;  /* 0x0002c600ff467b82 */ /* 0x000e700000000a00 */
[----:B------:R-:W1:Y:S01]  /*6650*/  LDC.64 R148, c[0x0][0x888] ;  /* 0x00022200ff947b82 */ /* 0x000e620000000a00 */
[----:B--2---:R-:W-:-:S07]  /*6660*/  IMAD.IADD R79, R0, 0x1, R79 ;  /* 0x00000001004f7824 */ /* 0x004fce00078e024f */
[----:B------:R-:W2:Y:S01]  /*6670*/  LDC.64 R68, c[0x0][0xb28] ;  /* 0x0002ca00ff447b82 */ /* 0x000ea20000000a00 */
[----:B------:R-:W-:-:S05]  /*6680*/  VIADD R0, R168, UR43 ;  /* 0x0000002ba8007c36 */ /* 0x000fca0008000000 */
[--C-:B------:R-:W-:Y:S02]  /*6690*/  IADD3 R178, PT, PT, -R5, 0x400, R0.reuse ;  /* 0x0000040005b27810 */ /* 0x100fe40007ffe100 */
[----:B------:R-:W1:Y:S01]  /*66a0*/  LDC.64 R150, c[0x0][0x890] ;  /* 0x00022400ff967b82 */ /* 0x000e620000000a00 */
[----:B------:R-:W-:Y:S02]  /*66b0*/  IADD3 R177, PT, PT, -R3, 0x400, R0 ;  /* 0x0000040003b17810 */ /* 0x000fe40007ffe100 */
[----:B------:R-:W-:-:S05]  /*66c0*/  IMAD.IADD R176, R178, 0x1, -R3 ;  /* 0x00000001b2b07824 */ /* 0x000fca00078e0a03 */
[----:B------:R-:W1:Y:S08]  /*66d0*/  LDC.64 R146, c[0x0][0x8b0] ;  /* 0x00022c00ff927b82 */ /* 0x000e700000000a00 */
[----:B------:R-:W1:Y:S08]  /*66e0*/  LDC.64 R144, c[0x0][0x8a8] ;  /* 0x00022a00ff907b82 */ /* 0x000e700000000a00 */
[----:B---34-:R-:W1:Y:S02]  /*66f0*/  LDC R172, c[0x0][0x374] ;  /* 0x0000dd00ffac7b82 */ /* 0x018e640000000800 */
.L_x_150:
[----:B------:R-:W-:Y:S02]  /*6700*/  LEA R0, R182, UR43, 0x3 ;  /* 0x0000002bb6007c11 */ /* 0x000fe4000f8e18ff */
[----:B------:R-:W-:Y:S02]  /*6710*/  SHF.L.U32 R3, R174, 0x1f, RZ ;  /* 0x0000001fae037819 */ /* 0x000fe400000006ff */
[----:B------:R-:W-:Y:S02]  /*6720*/  LEA R16, R182, UR43, 0x4 ;  /* 0x0000002bb6107c11 */ /* 0x000fe4000f8e20ff */
[----:B------:R-:W3:Y:S02]  /*6730*/  SYNCS.PHASECHK.TRANS64.TRYWAIT P0, [R0+URZ+0x2b0], R3 ;  /* 0x0002b003000075a7 */ /* 0x000ee400080011ff */
[----:B-123--:R-:W-:Y:S05]  /*6740*/  @!P0 BRA `(.L_x_133) ;  /* 0x0000003800248947 */ /* 0x00efea0003800000 */
.L_x_259:
[----:B------:R-:W4:Y:S01]  /*6750*/  LDC.64 R12, c[0x0][0xb10] ;  /* 0x0002c400ff0c7b82 */ /* 0x000f220000000a00 */
[----:B------:R-:W2:Y:S01]  /*6760*/  LDS.128 R16, [R16+0x340] ;  /* 0x0003400010107984 */ /* 0x000ea20000000c00 */
[----:B-1----:R-:W-:Y:S01]  /*6770*/  ISETP.NE.AND P1, PT, R73, 0x1, PT ;  /* 0x000000014900780c */ /* 0x002fe20003f25270 */
[----:B---3--:R-:W-:Y:S01]  /*6780*/  VIADD R0, R0, 0x2c0 ;  /* 0x000002c000007836 */ /* 0x008fe20000000000 */
[----:B------:R-:W-:Y:S04]  /*6790*/  ISETP.GE.AND P0, PT, R72, 0x1, PT ;  /* 0x000000014800780c */ /* 0x000fe80003f06270 */
[----:B------:R-:W1:Y:S01]  /*67a0*/  LDC.64 R10, c[0x0][0xb18] ;  /* 0x0002c600ff0a7b82 */ /* 0x000e620000000a00 */
[----:B------:R-:W-:Y:S01]  /*67b0*/  PRMT R0, RZ, 0x654, R0 ;  /* 0x00000654ff007816 */ /* 0x000fe20000000000 */
[----:B------:R-:W-:Y:S01]  /*67c0*/  @!PT LDS RZ, [RZ] ;  /* 0x00000000fffff984 */ /* 0x000fe20000000800 */
[----:B------:R-:W-:Y:S01]  /*67d0*/  @!PT LDS RZ, [RZ] ;  /* 0x00000000fffff984 */ /* 0x000fe20000000800 */
[----:B------:R-:W-:Y:S01]  /*67e0*/  @!PT LDS RZ, [RZ] ;  /* 0x00000000fffff984 */ /* 0x000fe20000000800 */
[----:B------:R-:W-:Y:S01]  /*67f0*/  @!PT LDS RZ, [RZ] ;  /* 0x00000000fffff984 */ /* 0x000fe20000000800 */
[----:B------:R3:W-:Y:S06]  /*6800*/  MEMBAR.ALL.CTA ;  /* 0x0000000000007992 */ /* 0x0007ec0000008000 */
[----:B---3--:R-:W3:Y:S01]  /*6810*/  FENCE.VIEW.ASYNC.S ;  /* 0x00000000000073c6 */ /* 0x008ee20000000000 */
[----:B------:R-:W1:Y:S08]  /*6820*/  @!P1 LDC R14, c[0x0][0xb20] ;  /* 0x0002c800ff0e9b82 */ /* 0x000e700000000800 */
[----:B------:R-:W1:Y:S01]  /*6830*/  @!P1 LDC R9, c[0x0][0xb0c] ;  /* 0x0002c300ff099b82 */ /* 0x000e620000000800 */
[----:B---3--:R3:W-:Y:S01]  /*6840*/  SYNCS.ARRIVE.TRANS64.RED.A1T0 RZ, [R0+URZ], RZ ;  /* 0x000000ff00ff79a7 */ /* 0x0087e200081004ff */
[----:B--2---:R-:W-:Y:S04]  /*6850*/  LOP3.LUT P4, RZ, R18, 0x1, RZ, 0xc0, !PT ;  /* 0x0000000112ff7812 */ /* 0x004fe8000788c0ff */
[----:B------:R-:W-:Y:S09]  /*6860*/  P2R R180, PR, RZ, 0x10 ;  /* 0x00000010ffb47803 */ /* 0x000ff20000000000 */
[----:B------:R-:W-:Y:S02]  /*6870*/  @P4 MOV R77, R16 ;  /* 0x00000010004d4202 */ /* 0x000fe40000000f00 */
[----:B------:R-:W-:Y:S01]  /*6880*/  @P4 LOP3.LUT R75, R17, 0xffff, RZ, 0xc0, !PT ;  /* 0x0000ffff114b4812 */ /* 0x000fe200078ec0ff */
[----:B---34-:R-:W-:Y:S06]  /*6890*/  @!P0 BRA `(.L_x_134) ;  /* 0x0000000000a48947 */ /* 0x018fec0003800000 */
[----:B------:R-:W-:Y:S01]  /*68a0*/  IMAD.HI.U32 R21, R172, R71, RZ ;  /* 0x00000047ac157227 */ /* 0x000fe200078e00ff */
[----:B------:R-:W-:Y:S02]  /*68b0*/  ISETP.NE.AND P0, PT, R70, 0x1, PT ;  /* 0x000000014600780c */ /* 0x000fe40003f05270 */
[----:B------:R-:W-:Y:S01]  /*68c0*/  ISETP.NE.AND P2, PT, R72, 0x1, PT ;  /* 0x000000014800780c */ /* 0x000fe20003f45270 */
[----:B------:R-:W-:Y:S01]  /*68d0*/  IMAD.HI.U32 R20, R167, R152, RZ ;  /* 0x00000098a7147227 */ /* 0x000fe200078e00ff */
[----:B------:R-:W-:Y:S02]  /*68e0*/  SHF.R.U32.HI R21, RZ, R170, R21 ;  /* 0x000000aaff157219 */ /* 0x000fe40000011615 */
[----:B------:R-:W-:Y:S01]  /*68f0*/  ISETP.NE.AND P3, PT, R74, 0x1, PT ;  /* 0x000000014a00780c */ /* 0x000fe20003f65270 */
[----:B------:R-:W-:Y:S01]  /*6900*/  IMAD.HI.U32 R24, R77, R152, RZ ;  /* 0x000000984d187227 */ /* 0x000fe200078e00ff */
[----:B------:R-:W-:Y:S02]  /*6910*/  SHF.R.U32.HI R20, RZ, R153, R20 ;  /* 0x00000099ff147219 */ /* 0x000fe40000011614 */
[----:B------:R-:W-:Y:S01]  /*6920*/  SEL R3, R172, R21, !P0 ;  /* 0x00000015ac037207 */ /* 0x000fe20004000000 */
[----:B------:R-:W-:Y:S01]  /*6930*/  IMAD.HI.U32 R21, R75, R71, RZ ;  /* 0x000000474b157227 */ /* 0x000fe200078e00ff */
[----:B------:R-:W-:Y:S02]  /*6940*/  SEL R7, R167, R20, !P3 ;  /* 0x00000014a7077207 */ /* 0x000fe40005800000 */
[----:B------:R-:W-:Y:S01]  /*6950*/  SHF.R.U32.HI R24, RZ, R153, R24 ;  /* 0x00000099ff187219 */ /* 0x000fe20000011618 */
[-C--:B------:R-:W-:Y:S04]  /*6960*/  IMAD.HI.U32 R20, R3, R68.reuse, RZ ;  /* 0x0000004403147227 */ /* 0x080fe800078e00ff */
[----:B------:R-:W-:Y:S01]  /*6970*/  IMAD.HI.U32 R22, R7, R68, RZ ;  /* 0x0000004407167227 */ /* 0x000fe200078e00ff */
[-C--:B------:R-:W-:Y:S02]  /*6980*/  @P2 SHF.R.U32.HI R3, RZ, R69.reuse, R20 ;  /* 0x00000045ff032219 */ /* 0x080fe40000011614 */
[----:B------:R-:W-:Y:S02]  /*6990*/  SHF.R.U32.HI R20, RZ, R170, R21 ;  /* 0x000000aaff147219 */ /* 0x000fe40000011615 */
[----:B------:R-:W-:Y:S01]  /*69a0*/  @P2 SHF.R.U32.HI R7, RZ, R69, R22 ;  /* 0x00000045ff072219 */ /* 0x000fe20000011616 */
[C---:B------:R-:W-:Y:S01]  /*69b0*/  IMAD R2, R72.reuse, R3, RZ ;  /* 0x0000000348027224 */ /* 0x040fe200078e02ff */
[----:B------:R-:W-:Y:S02]  /*69c0*/  SEL R5, R75, R20, !P0 ;  /* 0x000000144b057207 */ /* 0x000fe40004000000 */
[----:B------:R-:W-:Y:S01]  /*69d0*/  SEL R3, R77, R24, !P3 ;  /* 0x000000184d037207 */ /* 0x000fe20005800000 */
[----:B------:R-:W-:Y:S01]  /*69e0*/  IMAD R4, R72, R7, RZ ;  /* 0x0000000748047224 */ /* 0x000fe200078e02ff */
[C---:B------:R-:W-:Y:S01]  /*69f0*/  ISETP.GE.AND P0, PT, R5.reuse, R2, PT ;  /* 0x000000020500720c */ /* 0x040fe20003f06270 */
[----:B------:R-:W-:Y:S03]  /*6a00*/  IMAD.HI.U32 R6, R5, R68, RZ ;  /* 0x0000004405067227 */ /* 0x000fe600078e00ff */
[----:B------:R-:W-:Y:S01]  /*6a10*/  ISETP.GE.OR P0, PT, R3, R4, P0 ;  /* 0x000000040300720c */ /* 0x000fe20000706670 */
[----:B------:R-:W-:Y:S01]  /*6a20*/  IMAD.MOV R4, RZ, RZ, -R3 ;  /* 0x000000ffff047224 */ /* 0x000fe200078e0a03 */
[-C--:B------:R-:W-:Y:S03]  /*6a30*/  SHF.R.U32.HI R6, RZ, R69.reuse, R6 ;  /* 0x00000045ff067219 */ /* 0x080fe60000011606 */
[----:B------:R-:W-:Y:S01]  /*6a40*/  IMAD R77, R74, R4, R77 ;  /* 0x000000044a4d7224 */ /* 0x000fe200078e024d */
[----:B------:R-:W-:Y:S05]  /*6a50*/  SEL R15, R5, R6, !P2 ;  /* 0x00000006050f7207 */ /* 0x000fea0005000000 */
[----:B------:R-:W-:Y:S02]  /*6a60*/  IMAD.MOV R6, RZ, RZ, -R15 ;  /* 0x000000ffff067224 */ /* 0x000fe400078e0a0f */
[C---:B------:R-:W-:Y:S04]  /*6a70*/  @!P0 IMAD.HI.U32 R2, R3.reuse, R68, RZ ;  /* 0x0000004403028227 */ /* 0x040fe800078e00ff */
[----:B------:R-:W-:Y:S01]  /*6a80*/  IMAD R6, R72, R6, R5 ;  /* 0x0000000648067224 */ /* 0x000fe200078e0205 */
[----:B------:R-:W-:Y:S04]  /*6a90*/  @!P0 SHF.R.U32.HI R2, RZ, R69, R2 ;  /* 0x00000045ff028219 */ /* 0x000fe80000011602 */
[----:B------:R-:W-:Y:S02]  /*6aa0*/  @!P0 SEL R0, R3, R2, !P2 ;  /* 0x0000000203008207 */ /* 0x000fe40005000000 */
[----:B------:R-:W-:Y:S02]  /*6ab0*/  IADD3 R2, PT, PT, -R5, RZ, RZ ;  /* 0x000000ff05027210 */ /* 0x000fe40007ffe1ff */
[----:B------:R-:W-:Y:S01]  /*6ac0*/  @!P0 IADD3 R8, PT, PT, R15, -R0, RZ ;  /* 0x800000000f088210 */ /* 0x000fe20007ffe0ff */
[----:B------:R-:W-:Y:S02]  /*6ad0*/  @!P0 IMAD R0, R7, R6, R0 ;  /* 0x0000000607008224 */ /* 0x000fe400078e0200 */
[----:B------:R-:W-:Y:S02]  /*6ae0*/  IMAD R75, R70, R2, R75 ;  /* 0x00000002464b7224 */ /* 0x000fe400078e024b */
[----:B------:R-:W-:Y:S02]  /*6af0*/  @!P0 IMAD R5, R8, R72, R3 ;  /* 0x0000004808058224 */ /* 0x000fe400078e0203 */
[----:B------:R-:W-:Y:S04]  /*6b00*/  @!P0 IMAD.MOV.U32 R3, RZ, RZ, R0 ;  /* 0x000000ffff038224 */ /* 0x000fe800078e0000 */
[----:B------:R-:W-:Y:S02]  /*6b10*/  IMAD R77, R3, R74, R77 ;  /* 0x0000004a034d7224 */ /* 0x000fe400078e024d */
[----:B------:R-:W-:Y:S07]  /*6b20*/  IMAD R75, R5, R70, R75 ;  /* 0x00000046054b7224 */ /* 0x000fee00078e024b */
.L_x_134:
[----:B------:R-:W-:Y:S01]  /*6b30*/  @!P1 IMAD.HI.U32 R0, R77, R12, RZ ;  /* 0x0000000c4d009227 */ /* 0x000fe200078e00ff */
[----:B-1----:R-:W-:Y:S01]  /*6b40*/  @!P1 ISETP.NE.AND P0, PT, R10, 0x1, PT ;  /* 0x000000010a00980c */ /* 0x002fe20003f05270 */
[----:B------:R-:W-:Y:S01]  /*6b50*/  ULOP3.LUT UP0, URZ, UR42, 0x1b0, URZ, 0xc0, !UPT ;  /* 0x000001b02aff7892 */ /* 0x000fe2000f80c0ff */
[----:B------:R-:W-:Y:S01]  /*6b60*/  @!P1 ISETP.NE.AND P2, PT, R9, 0x1, PT ;  /* 0x000000010900980c */ /* 0x000fe20003f45270 */
[----:B------:R-:W-:Y:S01]  /*6b70*/  @!P1 IMAD.HI.U32 R3, R75, R11, RZ ;  /* 0x0000000b4b039227 */ /* 0x000fe200078e00ff */
[----:B------:R-:W-:Y:S02]  /*6b80*/  @!P1 SHF.R.U32.HI R0, RZ, R13, R0 ;  /* 0x0000000dff009219 */ /* 0x000fe40000011600 */
[----:B------:R-:W-:Y:S01]  /*6b90*/  @P4 SHF.R.U32.HI R171, RZ, 0x10, R17 ;  /* 0x00000010ffab4819 */ /* 0x000fe20000011611 */
[----:B------:R-:W-:Y:S01]  /*6ba0*/  VIADD R182, R182, 0x1 ;  /* 0x00000001b6b67836 */ /* 0x000fe20000000000 */
[----:B------:R-:W-:Y:S02]  /*6bb0*/  @!P1 SHF.R.U32.HI R2, RZ, R14, R3 ;  /* 0x0000000eff029219 */ /* 0x000fe40000011603 */
[----:B------:R-:W-:Y:S02]  /*6bc0*/  @!P1 SEL R3, R77, R0, !P2 ;  /* 0x000000004d039207 */ /* 0x000fe40005000000 */
[----:B------:R-:W-:Y:S05]  /*6bd0*/  @!P1 SEL R2, R75, R2, !P0 ;  /* 0x000000024b029207 */ /* 0x000fea0004000000 */
[----:B------:R-:W-:Y:S02]  /*6be0*/  @!P1 IMAD.IADD R0, R2, 0x1, -R3 ;  /* 0x0000000102009824 */ /* 0x000fe400078e0a03 */
[----:B------:R-:W-:Y:S02]  /*6bf0*/  @!P1 IMAD.IADD R2, R3, 0x1, -R2 ;  /* 0x0000000103029824 */ /* 0x000fe400078e0a02 */
[----:B------:R-:W-:Y:S02]  /*6c00*/  @!P1 IMAD R77, R0, R9, R77 ;  /* 0x00000009004d9224 */ /* 0x000fe400078e024d */
[----:B------:R-:W-:Y:S01]  /*6c10*/  @!P1 IMAD R75, R2, R10, R75 ;  /* 0x0000000a024b9224 */ /* 0x000fe200078e024b */
[----:B------:R-:W-:Y:S06]  /*6c20*/  BRA.U !UP0, `(.L_x_135) ;  /* 0x0000000108407547 */ /* 0x000fec000b800000 */
[----:B------:R-:W1:Y:S01]  /*6c30*/  LDCU.64 UR8, c[0x4][0x80] ;  /* 0x01001000ff0877ac */ /* 0x000e620008000a00 */
[----:B------:R-:W-:Y:S01]  /*6c40*/  MOV R3, 0x0 ;  /* 0x0000000000037802 */ /* 0x000fe20000000f00 */
[----:B------:R-:W-:Y:S02]  /*6c50*/  HFMA2 R12, -RZ, RZ, 0, 5.9604644775390625e-08 ;  /* 0x00000001ff0c7431 */ /* 0x000fe400000001ff */
[----:B------:R-:W-:Y:S02]  /*6c60*/  IMAD.MOV.U32 R8, RZ, RZ, 0x70 ;  /* 0x00000070ff087424 */ /* 0x000fe400078e00ff */
[----:B------:R-:W-:Y:S01]  /*6c70*/  IMAD.MOV.U32 R13, RZ, RZ, RZ ;  /* 0x000000ffff0d7224 */ /* 0x000fe200078e00ff */
[----:B------:R-:W2:Y:S01]  /*6c80*/  LDCU.64 UR6, c[0x4][0x88] ;  /* 0x01001100ff0677ac */ /* 0x000ea20008000a00 */
[----:B------:R-:W3:Y:S01]  /*6c90*/  LDC.64 R2, c[0x4][R3] ;  /* 0x0100000003027b82 */ /* 0x000ee20000000a00 */
[----:B------:R-:W4:Y:S01]  /*6ca0*/  LDCU.64 UR4, c[0x4][0x8] ;  /* 0x01000100ff0477ac */ /* 0x000f220008000a00 */
[----:B-1----:R-:W-:Y:S01]  /*6cb0*/  MOV R5, UR9 ;  /* 0x0000000900057c02 */ /* 0x002fe20008000f00 */
[----:B------:R-:W-:Y:S01]  /*6cc0*/  IMAD.U32 R4, RZ, RZ, UR8 ;  /* 0x00000008ff047e24 */ /* 0x000fe2000f8e00ff */
[----:B--2---:R-:W-:Y:S01]  /*6cd0*/  MOV R7, UR7 ;  /* 0x0000000700077c02 */ /* 0x004fe20008000f00 */
[----:B------:R-:W-:Y:S01]  /*6ce0*/  IMAD.U32 R6, RZ, RZ, UR6 ;  /* 0x00000006ff067e24 */ /* 0x000fe2000f8e00ff */
[----:B----4-:R-:W-:Y:S01]  /*6cf0*/  MOV R11, UR5 ;  /* 0x00000005000b7c02 */ /* 0x010fe20008000f00 */
[----:B------:R-:W-:Y:S02]  /*6d00*/  IMAD.U32 R10, RZ, RZ, UR4 ;  /* 0x00000004ff0a7e24 */ /* 0x000fe4000f8e00ff */
[----:B------:R-:W-:Y:S07]  /*6d10*/  LEPC R20, `(.L_x_135) ;  /* 0x000000001014794e */ /* 0x000fee0000000000 */
[----:B---3-5:R-:W-:Y:S05]  /*6d20*/  CALL.ABS.NOINC R2 ;  /* 0x0000000002007343 */ /* 0x028fea0003c00000 */
.L_x_135:
[----:B------:R-:W-:Y:S01]  /*6d30*/  LOP3.LUT P0, RZ, R179, 0x1b0, RZ, 0xc0, !PT ;  /* 0x000001b0b3ff7812 */ /* 0x000fe2000780c0ff */
[----:B------:R-:W-:Y:S11]  /*6d40*/  BSSY.RECONVERGENT B6, `(.L_x_136) ;  /* 0x0000013000067945 */ /* 0x000ff60003800200 */
[----:B------:R-:W-:Y:S01]  /*6d50*/  @!UPT UIADD3 URZ, UPT, UPT, URZ, URZ, URZ ;  /* 0x000000fffffff290 */ /* 0x000fe2000fffe0ff */
[----:B------:R-:W-:Y:S05]  /*6d60*/  @!P0 BRA `(.L_x_137) ;  /* 0x0000000000408947 */ /* 0x000fea0003800000 */
        /* <DEDUP_REMOVED lines=16> */
.L_x_137:
[----:B------:R-:W-:Y:S05]  /*6e70*/  BSYNC.RECONVERGENT B6 ;  /* 0x0000000000067941 */ /* 0x000fea0003800200 */
.L_x_136:
[----:B------:R-:W-:Y:S01]  /*6e80*/  ISETP.NE.U32.AND P3, PT, R150, RZ, PT ;  /* 0x000000ff9600720c */ /* 0x000fe20003f65070 */
[----:B------:R-:W-:Y:S01]  /*6e90*/  UISETP.NE.AND UP1, UPT, UR44, URZ, UPT ;  /* 0x000000ff2c00728c */ /* 0x000fe2000bf25270 */
[----:B------:R-:W-:Y:S02]  /*6ea0*/  ISETP.NE.U32.AND P4, PT, R146, RZ, PT ;  /* 0x000000ff9200720c */ /* 0x000fe40003f85070 */
[----:B------:R-:W-:Y:S02]  /*6eb0*/  ISETP.NE.AND.EX P3, PT, R151, RZ, PT, P3 ;  /* 0x000000ff9700720c */ /* 0x000fe40003f65330 */
[----:B------:R-:W-:Y:S02]  /*6ec0*/  PLOP3.LUT P1, PT, PT, PT, PT, 0x8, 0x80 ;  /* 0x000000000080781c */ /* 0x000fe40003f2e170 */
[----:B------:R-:W-:Y:S02]  /*6ed0*/  PLOP3.LUT P0, PT, PT, PT, UP1, 0x80, 0x8 ;  /* 0x000000000008781c */ /* 0x000fe40003f0f018 */
[----:B------:R-:W-:Y:S02]  /*6ee0*/  ISETP.NE.AND.EX P4, PT, R147, RZ, PT, P4 ;  /* 0x000000ff9300720c */ /* 0x000fe40003f85340 */
[----:B------:R-:W1:Y:S09]  /*6ef0*/  @UP1 LDCU.64 UR4, c[0x0][0x888] ;  /* 0x00011100ff0417ac */ /* 0x000e720008000a00 */
[----:B------:R-:W-:Y:S01]  /*6f00*/  @P0 PLOP3.LUT P1, PT, P3, PT, PT, 0x80, 0x8 ;  /* 0x000000000008081c */ /* 0x000fe20001f2f070 */
[----:B-1----:R-:W-:Y:S04]  /*6f10*/  @UP1 UISETP.NE.U32.AND UP0, UPT, UR4, URZ, UPT ;  /* 0x000000ff0400128c */ /* 0x002fe8000bf05070 */
[----:B------:R-:W-:Y:S04]  /*6f20*/  @UP1 UISETP.NE.AND.EX UP0, UPT, UR5, URZ, UPT, UP0 ;  /* 0x000000ff0500128c */ /* 0x000fe8000bf05300 */
[----:B------:R-:W-:Y:S01]  /*6f30*/  @UP1 USEL UR4, URZ, 0xffffffff, UP0 ;  /* 0xffffffffff041887 */ /* 0x000fe20008000000 */
[----:B------:R-:W-:Y:S11]  /*6f40*/  @!P3 BRA `(.L_x_138) ;  /* 0x00000000002cb947 */ /* 0x000ff60003800000 */
[----:B------:R-:W-:Y:S01]  /*6f50*/  ISETP.NE.U32.AND P2, PT, R148, RZ, PT ;  /* 0x000000ff9400720c */ /* 0x000fe20003f45070 */
[----:B------:R-:W-:Y:S03]  /*6f60*/  IMAD.MOV.U32 R165, RZ, RZ, 0x1 ;  /* 0x00000001ffa57424 */ /* 0x000fe600078e00ff */
[----:B------:R-:W-:Y:S11]  /*6f70*/  ISETP.NE.AND.EX P2, PT, R149, RZ, PT, P2 ;  /* 0x000000ff9500720c */ /* 0x000ff60003f45320 */
[----:B------:R-:W-:Y:S02]  /*6f80*/  @!UPT UIADD3 URZ, UPT, UPT, URZ, URZ, URZ ;  /* 0x000000fffffff290 */ /* 0x000fe4000fffe0ff */
[----:B------:R-:W1:Y:S01]  /*6f90*/  @P2 LDC.64 R2, c[0x0][0x888] ;  /* 0x00022200ff022b82 */ /* 0x000e620000000a00 */
[----:B------:R-:W-:Y:S04]  /*6fa0*/  @P2 IMAD R0, R150, UR36, RZ ;  /* 0x0000002496002c24 */ /* 0x000fe8000f8e02ff */
[----:B-1----:R-:W-:Y:S04]  /*6fb0*/  @P2 IMAD.WIDE R2, R0, 0x4, R2 ;  /* 0x0000000400022825 */ /* 0x002fe800078e0202 */
[----:B------:R-:W-:Y:S01]  /*6fc0*/  HFMA2 R0, -RZ, RZ, 0, 5.9604644775390625e-08 ;  /* 0x00000001ff007431 */ /* 0x000fe200000001ff */
[----:B-----5:R1:W5:Y:S04]  /*6fd0*/  @P2 LDG.E R81, desc[UR40][R2.64] ;  /* 0x0000002802512981 */ /* 0x020368000c1e1900 */
[----:B------:R-:W-:Y:S01]  /*6fe0*/  @!P2 PRMT R165, R0, 0x7610, R165 ;  /* 0x0000761000a5a816 */ /* 0x000fe200000000a5 */
[----:B-1----:R-:W2:Y:S06]  /*6ff0*/  @!P2 LDC R81, c[0x0][0x880] ;  /* 0x00022000ff51ab82 */ /* 0x002eac0000000800 */
.L_x_138:
[----:B------:R-:W-:Y:S05]  /*7000*/  @!P4 BRA `(.L_x_139) ;  /* 0x000000000020c947 */ /* 0x000fea0003800000 */
[----:B------:R-:W-:Y:S04]  /*7010*/  ISETP.NE.U32.AND P2, PT, R144, RZ, PT ;  /* 0x000000ff9000720c */ /* 0x000fe80003f45070 */
[----:B------:R-:W-:Y:S11]  /*7020*/  ISETP.NE.AND.EX P2, PT, R145, RZ, PT, P2 ;  /* 0x000000ff9100720c */ /* 0x000ff60003f45320 */
[----:B------:R-:W-:Y:S02]  /*7030*/  @!UPT UIADD3 URZ, UPT, UPT, URZ, URZ, URZ ;  /* 0x000000fffffff290 */ /* 0x000fe4000fffe0ff */
[----:B------:R-:W1:Y:S01]  /*7040*/  @P2 LDC.64 R2, c[0x0][0x8a8] ;  /* 0x00022a00ff022b82 */ /* 0x000e620000000a00 */
[----:B------:R-:W-:Y:S04]  /*7050*/  @P2 IMAD R0, R146, UR36, RZ ;  /* 0x0000002492002c24 */ /* 0x000fe8000f8e02ff */
[----:B-1----:R-:W-:Y:S05]  /*7060*/  @P2 IMAD.WIDE R2, R0, 0x4, R2 ;  /* 0x0000000400022825 */ /* 0x002fea00078e0202 */
[----:B-----5:R1:W5:Y:S02]  /*7070*/  @P2 LDG.E R78, desc[UR40][R2.64] ;  /* 0x00000028024e2981 */ /* 0x020364000c1e1900 */
[----:B-1----:R-:W3:Y:S02]  /*7080*/  @!P2 LDC R78, c[0x0][0x8a0] ;  /* 0x00022800ff4eab82 */ /* 0x002ee40000000800 */
.L_x_139:
[----:B--2--5:R-:W-:Y:S01]  /*7090*/  @P0 FSETP.NEU.AND P4, PT, R81, RZ, PT ;  /* 0x000000ff5100020b */ /* 0x024fe20003f8d000 */
[----:B------:R-:W-:Y:S01]  /*70a0*/  IMAD.U32 R0, RZ, RZ, UR4 ;  /* 0x00000004ff007e24 */ /* 0x000fe2000f8e00ff */
[----:B------:R-:W-:Y:S01]  /*70b0*/  @P0 LOP3.LUT P2, RZ, R165, 0xff, RZ, 0xc0, !PT ;  /* 0x000000ffa5ff0812 */ /* 0x000fe2000784c0ff */
[----:B------:R-:W-:Y:S01]  /*70c0*/  BSSY B1, `(.L_x_140) ;  /* 0x000003d000017945 */ /* 0x000fe20003800000 */
[----:B------:R-:W-:Y:S01]  /*70d0*/  @P0 SEL R3, RZ, 0xffffffff, P4 ;  /* 0xffffffffff030807 */ /* 0x000fe20002000000 */
[C---:B------:R-:W-:Y:S01]  /*70e0*/  IMAD R64, R76.reuse, 0x40, R79 ;  /* 0x000000404c407824 */ /* 0x040fe200078e024f */
[----:B------:R-:W-:Y:S02]  /*70f0*/  LEA R181, R76, UR43, 0x3 ;  /* 0x0000002b4cb57c11 */ /* 0x000fe4000f8e18ff */
[----:B------:R-:W-:Y:S02]  /*7100*/  CS2R R86, SRZ ;  /* 0x0000000000567805 */ /* 0x000fe4000001ff00 */
[----:B------:R-:W-:Y:S02]  /*7110*/  @P1 SEL R3, R0, R3, !P2 ;  /* 0x0000000300031207 */ /* 0x000fe40005000000 */
[----:B------:R-:W-:Y:S02]  /*7120*/  CS2R R84, SRZ ;  /* 0x0000000000547805 */ /* 0x000fe4000001ff00 */
[----:B------:R-:W-:Y:S02]  /*7130*/  SHF.L.U32 R2, R175, 0x1f, RZ ;  /* 0x0000001faf027819 */ /* 0x000fe400000006ff */
[----:B------:R-:W-:Y:S02]  /*7140*/  CS2R R90, SRZ ;  /* 0x00000000005a7805 */ /* 0x000fe4000001ff00 */
[----:B------:R-:W-:Y:S02]  /*7150*/  @P0 LOP3.LUT R3, R3, 0x1, RZ, 0xc0, !PT ;  /* 0x0000000103030812 */ /* 0x000fe400078ec0ff */
[----:B------:R-:W-:Y:S02]  /*7160*/  CS2R R88, SRZ ;  /* 0x0000000000587805 */ /* 0x000fe4000001ff00 */
[----:B------:R-:W-:Y:S02]  /*7170*/  PLOP3.LUT P5, PT, PT, PT, PT, 0x8, 0x80 ;  /* 0x000000000080781c */ /* 0x000fe40003fae170 */
[----:B------:R-:W-:Y:S02]  /*7180*/  CS2R R98, SRZ ;  /* 0x0000000000627805 */ /* 0x000fe4000001ff00 */
[----:B------:R-:W-:Y:S02]  /*7190*/  ISETP.NE.U32.OR P1, PT, R3, 0x1, !P0 ;  /* 0x000000010300780c */ /* 0x000fe40004725470 */
[----:B------:R-:W-:Y:S02]  /*71a0*/  CS2R R96, SRZ ;  /* 0x0000000000607805 */ /* 0x000fe4000001ff00 */
[----:B------:R-:W-:Y:S02]  /*71b0*/  CS2R R94, SRZ ;  /* 0x00000000005e7805 */ /* 0x000fe4000001ff00 */
[----:B------:R-:W-:Y:S07]  /*71c0*/  CS2R R92, SRZ ;  /* 0x00000000005c7805 */ /* 0x000fee000001ff00 */
[----:B------:R-:W-:Y:S04]  /*71d0*/  @P1 SHF.L.U32 R4, R173, 0x1f, RZ ;  /* 0x0000001fad041819 */ /* 0x000fe800000006ff */
[----:B------:R-:W1:Y:S01]  /*71e0*/  @P1 SYNCS.PHASECHK.TRANS64.TRYWAIT P0, [UR43+0x290], R4 ;  /* 0x00029004ff0015a7 */ /* 0x000e62000800112b */
[----:B------:R2:W4:Y:S01]  /*71f0*/  SYNCS.PHASECHK.TRANS64.TRYWAIT P4, [R181+URZ+0x2d0], R2 ;  /* 0x0002d002b50075a7 */ /* 0x00052200080811ff */
[----:B-1----:R-:W-:Y:S01]  /*7200*/  @P1 PLOP3.LUT P5, PT, P0, PT, PT, 0x8, 0x80 ;  /* 0x000000000080181c */ /* 0x002fe200007ae170 */
[----:B------:R-:W-:Y:S01]  /*7210*/  @!UPT UIADD3 URZ, UPT, UPT, URZ, URZ, URZ ;  /* 0x000000fffffff290 */ /* 0x000fe2000fffe0ff */
[----:B--2-4-:R-:W-:Y:S11]  /*7220*/  @!P1 BRA `(.L_x_141) ;  /* 0x0000000000989947 */ /* 0x014ff60003800000 */
[----:B------:R-:W-:Y:S01]  /*7230*/  ISETP.NE.U32.AND P0, PT, RZ, UR38, PT ;  /* 0x00000026ff007c0c */ /* 0x000fe2000bf05070 */
[----:B------:R-:W-:Y:S01]  /*7240*/  BSSY B0, `(.L_x_142) ;  /* 0x0000016000007945 */ /* 0x000fe20003800000 */
[----:B------:R-:W-:Y:S02]  /*7250*/  FSETP.NEU.AND P2, PT, R81, RZ, PT ;  /* 0x000000ff5100720b */ /* 0x000fe40003f4d000 */
[----:B------:R-:W-:Y:S02]  /*7260*/  CS2R R94, SRZ ;  /* 0x00000000005e7805 */ /* 0x000fe4000001ff00 */
[----:B------:R-:W-:Y:S02]  /*7270*/  ISETP.NE.AND.EX P0, PT, RZ, UR39, PT, P0 ;  /* 0x00000027ff007c0c */ /* 0x000fe4000bf05300 */
[----:B------:R-:W-:Y:S02]  /*7280*/  CS2R R92, SRZ ;  /* 0x00000000005c7805 */ /* 0x000fe4000001ff00 */
[----:B------:R-:W-:Y:S02]  /*7290*/  LOP3.LUT P1, RZ, R165, 0xff, RZ, 0xc0, !PT ;  /* 0x000000ffa5ff7812 */ /* 0x000fe4000782c0ff */
[----:B------:R-:W-:Y:S02]  /*72a0*/  CS2R R98, SRZ ;  /* 0x0000000000627805 */ /* 0x000fe4000001ff00 */
[----:B------:R-:W-:Y:S02]  /*72b0*/  SEL R0, RZ, 0xffffffff, P2 ;  /* 0xffffffffff007807 */ /* 0x000fe40001000000 */
[----:B------:R-:W-:Y:S02]  /*72c0*/  CS2R R96, SRZ ;  /* 0x0000000000607805 */ /* 0x000fe4000001ff00 */
[----:B------:R-:W-:Y:S02]  /*72d0*/  SEL R3, RZ, 0xffffffff, P0 ;  /* 0xffffffffff037807 */ /* 0x000fe40000000000 */
[----:B------:R-:W-:Y:S02]  /*72e0*/  CS2R R90, SRZ ;  /* 0x00000000005a7805 */ /* 0x000fe4000001ff00 */
[----:B------:R-:W-:Y:S02]  /*72f0*/  CS2R R88, SRZ ;  /* 0x0000000000587805 */ /* 0x000fe4000001ff00 */
[----:B------:R-:W-:Y:S02]  /*7300*/  CS2R R86, SRZ ;  /* 0x0000000000567805 */ /* 0x000fe4000001ff00 */
[----:B------:R-:W-:Y:S02]  /*7310*/  @P3 SEL R0, R3, R0, !P1 ;  /* 0x0000000003003207 */ /* 0x000fe40004800000 */
[----:B------:R-:W-:Y:S02]  /*7320*/  CS2R R84, SRZ ;  /* 0x0000000000547805 */ /* 0x000fe4000001ff00 */
[----:B------:R-:W-:Y:S04]  /*7330*/  LOP3.LUT R0, R0, 0x1, RZ, 0xc0, !PT ;  /* 0x0000000100007812 */ /* 0x000fe800078ec0ff */
[----:B------:R-:W-:Y:S01]  /*7340*/  ISETP.NE.U32.AND P0, PT, R0, 0x1, PT ;  /* 0x000000010000780c */ /* 0x000fe20003f05070 */
[----:B------:R-:W-:Y:S01]  /*7350*/  @!UPT UIADD3 URZ, UPT, UPT, URZ, URZ, URZ ;  /* 0x000000fffffff290 */ /* 0x000fe2000fffe0ff */
[----:B------:R-:W-:Y:S11]  /*7360*/  @!P5 BRA `(.L_x_143) ;  /* 0x00000000000cd947 */ /* 0x000ff60003800000 */
[----:B------:R-:W-:Y:S04]  /*7370*/  SHF.L.U32 R3, R173, 0x1f, RZ ;  /* 0x0000001fad037819 */ /* 0x000fe800000006ff */
[----:B------:R-:W1:Y:S02]  /*7380*/  SYNCS.PHASECHK.TRANS64.TRYWAIT P1, [UR43+0x290], R3 ;  /* 0x00029003ff0075a7 */ /* 0x000e64000802112b */
[----:B-1----:R-:W-:Y:S05]  /*7390*/  @!P1 BRA `(.L_x_144) ;  /* 0x0000002c00249947 */ /* 0x002fea0003800000 */
.L_x_143:
[----:B------:R-:W-:Y:S05]  /*73a0*/  BSYNC B0 ;  /* 0x0000000000007941 */ /* 0x000fea0003800000 */
.L_x_142:
[----:B------:R2:W4:Y:S01]  /*73b0*/  @P0 LDS.128 R92, [R168+UR43+0x400] ;  /* 0x0004002ba85c0984 */ /* 0x0005220008000c00 */
[----:B------:R-:W-:Y:S01]  /*73c0*/  UIADD3 UR4, UPT, UPT, UR43, 0x298, URZ ;  /* 0x000002982b047890 */ /* 0x000fe2000fffe0ff */
[----:B------:R-:W-:Y:S02]  /*73d0*/  LOP3.LUT R173, R173, 0x1, RZ, 0x3c, !PT ;  /* 0x00000001adad7812 */ /* 0x000fe400078e3cff */
[----:B------:R2:W1:Y:S01]  /*73e0*/  @P0 LDS.128 R96, [R178+0x10] ;  /* 0x00001000b2600984 */ /* 0x0004620000000c00 */
[----:B------:R-:W-:Y:S03]  /*73f0*/  UPRMT UR4, UR37, 0x654, UR4 ;  /* 0x0000065425047896 */ /* 0x000fe60008000004 */
[----:B------:R2:W1:Y:S04]  /*7400*/  @P0 LDS.128 R88, [R177+0x20] ;  /* 0x00002000b1580984 */ /* 0x0004680000000c00 */
[----:B------:R2:W1:Y:S01]  /*7410*/  @P0 LDS.128 R84, [R176+0x30] ;  /* 0x00003000b0540984 */ /* 0x0004620000000c00 */
[----:B------:R-:W-:Y:S01]  /*7420*/  @!PT LDS RZ, [RZ] ;  /* 0x00000000fffff984 */ /* 0x000fe20000000800 */
[----:B------:R-:W-:Y:S01]  /*7430*/  @!PT LDS RZ, [RZ] ;  /* 0x00000000fffff984 */ /* 0x000fe20000000800 */
[----:B------:R-:W-:Y:S01]  /*7440*/  @!PT LDS RZ, [RZ] ;  /* 0x00000000fffff984 */ /* 0x000fe20000000800 */
[----:B------:R-:W-:Y:S01]  /*7450*/  @!PT LDS RZ, [RZ] ;  /* 0x00000000fffff984 */ /* 0x000fe20000000800 */
[----:B------:R5:W-:Y:S06]  /*7460*/  MEMBAR.ALL.CTA ;  /* 0x0000000000007992 */ /* 0x000bec0000008000 */
[----:B-----5:R-:W5:Y:S02]  /*7470*/  FENCE.VIEW.ASYNC.S ;  /* 0x00000000000073c6 */ /* 0x020f640000000000 */
[----:B-----5:R-:W-:Y:S01]  /*7480*/  SYNCS.ARRIVE.TRANS64.RED.A1T0 RZ, [UR4], RZ ;  /* 0x000000ffffff79a7 */ /* 0x020fe20008100404 */
.L_x_141:
[----:B------:R-:W-:Y:S05]  /*7490*/  BSYNC B1 ;  /* 0x0000000000017941 */ /* 0x000fea0003800000 */
.L_x_140:
[----:B-1----:R-:W-:Y:S04]  /*74a0*/  SHF.R.U32.HI R0, RZ, 0x15, R64 ;  /* 0x00000015ff007819 */ /* 0x002fe80000011640 */
[----:B------:R-:W-:Y:S01]  /*74b0*/  LOP3.LUT P0, RZ, R0, 0x3, R169, 0x48, !PT ;  /* 0x0000000300ff7812 */ /* 0x000fe200078048a9 */
[----:B------:R-:W-:Y:S01]  /*74c0*/  @!UPT UIADD3 URZ, UPT, UPT, URZ, URZ, URZ ;  /* 0x000000fffffff290 */ /* 0x000fe2000fffe0ff */
[----:B------:R-:W-:Y:S11]  /*74d0*/  @P4 BRA `(.L_x_145) ;  /* 0x0000000000084947 */ /* 0x000ff60003800000 */
[----:B------:R-:W1:Y:S02]  /*74e0*/  SYNCS.PHASECHK.TRANS64.TRYWAIT P1, [R181+URZ+0x2d0], R2 ;  /* 0x0002d002b50075a7 */ /* 0x000e6400080211ff */
[----:B-1----:R-:W-:Y:S05]  /*74f0*/  @!P1 BRA `(.L_x_146) ;  /* 0x0000002800e49947 */ /* 0x002fea0003800000 */
.L_x_145:
[----:B------:R-:W-:Y:S05]  /*7500*/  @!P0 BRA `(.L_x_147) ;  /* 0x0000000000408947 */ /* 0x000fea0003800000 */
[----:B------:R-:W1:Y:S01]  /*7510*/  LDCU.64 UR8, c[0x4][0x70] ;  /* 0x01000e00ff0877ac */ /* 0x000e620008000a00 */
[----:B------:R-:W-:Y:S01]  /*7520*/  MOV R3, 0x0 ;  /* 0x0000000000037802 */ /* 0x000fe20000000f00 */
[----:B------:R-:W-:Y:S02]  /*7530*/  HFMA2 R12, -RZ, RZ, 0, 5.9604644775390625e-08 ;  /* 0x00000001ff0c7431 */ /* 0x000fe400000001ff */
[----:B------:R-:W-:Y:S02]  /*7540*/  IMAD.MOV.U32 R8, RZ, RZ, 0x192 ;  /* 0x00000192ff087424 */ /* 0x000fe400078e00ff */
[----:B------:R-:W-:Y:S01]  /*7550*/  IMAD.MOV.U32 R13, RZ, RZ, RZ ;  /* 0x000000ffff0d7224 */ /* 0x000fe200078e00ff */
[----:B------:R-:W5:Y:S01]  /*7560*/  LDCU.64 UR6, c[0x4][0x78] ;  /* 0x01000f00ff0677ac */ /* 0x000f620008000a00 */
[----:B------:R-:W2:Y:S01]  /*7570*/  LDC.64 R2, c[0x4][R3] ;  /* 0x0100000003027b82 */ /* 0x000ea20000000a00 */
[----:B------:R-:W3:Y:S01]  /*7580*/  LDCU.64 UR4, c[0x4][0x10] ;  /* 0x01000200ff0477ac */ /* 0x000ee20008000a00 */
[----:B-1----:R-:W-:Y:S01]  /*7590*/  MOV R5, UR9 ;  /* 0x0000000900057c02 */ /* 0x002fe20008000f00 */
[----:B------:R-:W-:Y:S01]  /*75a0*/  IMAD.U32 R4, RZ, RZ, UR8 ;  /* 0x00000008ff047e24 */ /* 0x000fe2000f8e00ff */
[----:B-----5:R-:W-:Y:S01]  /*75b0*/  MOV R7, UR7 ;  /* 0x0000000700077c02 */ /* 0x020fe20008000f00 */
[----:B------:R-:W-:Y:S01]  /*75c0*/  IMAD.U32 R6, RZ, RZ, UR6 ;  /* 0x00000006ff067e24 */ /* 0x000fe2000f8e00ff */
[----:B---3--:R-:W-:Y:S01]  /*75d0*/  MOV R11, UR5 ;  /* 0x00000005000b7c02 */ /* 0x008fe20008000f00 */
[----:B------:R-:W-:Y:S02]  /*75e0*/  IMAD.U32 R10, RZ, RZ, UR4 ;  /* 0x00000004ff0a7e24 */ /* 0x000fe4000f8e00ff */
[----:B------:R-:W-:Y:S07]  /*75f0*/  LEPC R20, `(.L_x_147) ;  /* 0x000000001014794e */ /* 0x000fee0000000000 */
[----:B--2-4-:R-:W-:Y:S05]  /*7600*/  CALL.ABS.NOINC R2 ;  /* 0x0000000002007343 */ /* 0x014fea0003c00000 */
.L_x_147:
[----:B------:R-:W-:Y:S01]  /*7610*/  LOP3.LUT P0, RZ, R166, 0x60, RZ, 0xc0, !PT ;  /* 0x00000060a6ff7812 */ /* 0x000fe2000780c0ff */
[----:B------:R-:W-:Y:S05]  /*7620*/  WARPSYNC.ALL ;  /* 0x0000000000007948 */ /* 0x000fea0003800000 */
[----:B------:R-:W-:Y:S01]  /*7630*/  R2UR UR4, R64 ;  /* 0x00000000400472ca */ /* 0x000fe200000e0000 */
[----:B------:R-:W-:Y:S01]  /*7640*/  BSSY.RECONVERGENT B0, `(.L_x_148) ;  /* 0x0000120000007945 */ /* 0x000fe20003800200 */
[-C--:B----4-:R-:W-:Y:S02]  /*7650*/  F2FP.F16.E5M2.UNPACK_B R82, R92.reuse ;  /* 0x0000005cff52723e */ /* 0x090fe400020004ff */
[----:B------:R-:W-:Y:S02]  /*7660*/  F2FP.F16.E5M2.UNPACK_B R109, R92.H1 ;  /* 0x0000005cff6d723e */ /* 0x000fe400030004ff */
[-C--:B------:R-:W-:Y:S01]  /*7670*/  F2FP.F16.E5M2.UNPACK_B R107, R93.reuse ;  /* 0x0000005dff6b723e */ /* 0x080fe200020004ff */
[--C-:B------:R-:W-:Y:S01]  /*7680*/  HADD2.F32 R80, -RZ, R82.reuse.H0_H0 ;  /* 0x20000052ff507230 */ /* 0x100fe20000004100 */
[----:B------:R-:W-:Y:S01]  /*7690*/  F2FP.F16.E5M2.UNPACK_B R105, R93.H1 ;  /* 0x0000005dff69723e */ /* 0x000fe200030004ff */
[----:B------:R-:W-:Y:S01]  /*76a0*/  HADD2.F32 R82, -RZ, R82.H1_H1 ;  /* 0x30000052ff527230 */ /* 0x000fe20000004100 */
[-C--:B------:R-:W-:Y:S01]  /*76b0*/  F2FP.F16.E5M2.UNPACK_B R130, R84.reuse ;  /* 0x00000054ff82723e */ /* 0x080fe200020004ff */
[--C-:B------:R-:W-:Y:S01]  /*76c0*/  HADD2.F32 R83, -RZ, R109.reuse.H0_H0 ;  /* 0x2000006dff537230 */ /* 0x100fe20000004100 */
[----:B------:R-:W-:Y:S01]  /*76d0*/  F2FP.F16.E5M2.UNPACK_B R132, R84.H1 ;  /* 0x00000054ff84723e */ /* 0x000fe200030004ff */
[----:B------:R-:W1:Y:S01]  /*76e0*/  LDTM.x64 R4, tmem[UR4] ;  /* 0x00000004000479ee */ /* 0x000e620008340000 */
[----:B------:R-:W-:Y:S01]  /*76f0*/  NOP ;  /* 0x0000000000007918 */ /* 0x000fe20000000000 */
[----:B------:R-:W-:Y:S01]  /*7700*/  IADD3 R181, PT, PT, R181, 0x2f0, RZ ;  /* 0x000002f0b5b57810 */ /* 0x000fe20007ffe0ff */
[--C-:B------:R-:W-:Y:S01]  /*7710*/  HADD2.F32 R129, -RZ, R130.reuse.H0_H0 ;  /* 0x20000082ff817230 */ /* 0x100fe20000004100 */
[----:B------:R-:W-:Y:S01]  /*7720*/  F2FP.F16.E5M2.UNPACK_B R93, R94 ;  /* 0x0000005eff5d723e */ /* 0x000fe200020004ff */
[----:B------:R-:W-:Y:S01]  /*7730*/  HADD2.F32 R130, -RZ, R130.H1_H1 ;  /* 0x30000082ff827230 */ /* 0x000fe20000004100 */
[----:B------:R-:W-:Y:S01]  /*7740*/  LOP3.LUT R181, R181, 0xfefffff8, RZ, 0xc0, !PT ;  /* 0xfefffff8b5b57812 */ /* 0x000fe200078ec0ff */
[----:B------:R-:W-:Y:S01]  /*7750*/  HADD2.F32 R84, -RZ, R109.H1_H1 ;  /* 0x3000006dff547230 */ /* 0x000fe20000004100 */
[-C--:B------:R-:W-:Y:S01]  /*7760*/  F2FP.F16.E5M2.UNPACK_B R134, R85.reuse ;  /* 0x00000055ff86723e */ /* 0x080fe200020004ff */
[----:B------:R-:W-:Y:S01]  /*7770*/  HADD2.F32 R131, -RZ, R132.H0_H0 ;  /* 0x20000084ff837230 */ /* 0x000fe20000004100 */
[----:B-1----:R1:W-:Y:S01]  /*7780*/  SYNCS.ARRIVE.TRANS64.RED.A1T0 RZ, [R181+URZ], RZ ;  /* 0x000000ffb5ff79a7 */ /* 0x0023e200081004ff */
[----:B------:R-:W-:Y:S01]  /*7790*/  F2FP.F16.E5M2.UNPACK_B R136, R85.H1 ;  /* 0x00000055ff88723e */ /* 0x000fe200030004ff */
[--C-:B------:R-:W-:Y:S01]  /*77a0*/  HADD2.F32 R85, -RZ, R107.reuse.H0_H0 ;  /* 0x2000006bff557230 */ /* 0x100fe20000004100 */
[-C--:B------:R-:W-:Y:S01]  /*77b0*/  F2FP.F16.E5M2.UNPACK_B R138, R86.reuse ;  /* 0x00000056ff8a723e */ /* 0x080fe200020004ff */
[--C-:B------:R-:W-:Y:S01]  /*77c0*/  HADD2.F32 R133, -RZ, R134.reuse.H0_H0 ;  /* 0x20000086ff857230 */ /* 0x100fe20000004100 */
[----:B------:R-:W-:Y:S01]  /*77d0*/  F2FP.F16.E5M2.UNPACK_B R140, R86.H1 ;  /* 0x00000056ff8c723e */ /* 0x000fe200030004ff */
[----:B------:R-:W-:Y:S01]  /*77e0*/  HADD2.F32 R86, -RZ, R107.H1_H1 ;  /* 0x3000006bff567230 */ /* 0x000fe20000004100 */
[----:B------:R-:W-:Y:S01]  /*77f0*/  F2FP.F16.E5M2.UNPACK_B R142, R87 ;  /* 0x00000057ff8e723e */ /* 0x000fe200020004ff */
[----:B------:R-:W-:Y:S01]  /*7800*/  HADD2.F32 R134, -RZ, R134.H1_H1 ;  /* 0x30000086ff867230 */ /* 0x000fe20000004100 */
[----:B------:R-:W-:Y:S01]  /*7810*/  F2FP.F16.E5M2.UNPACK_B R114, R88 ;  /* 0x00000058ff72723e */ /* 0x000fe200020004ff */
[--C-:B------:R-:W-:Y:S01]  /*7820*/  HADD2.F32 R137, -RZ, R138.reuse.H0_H0 ;  /* 0x2000008aff897230 */ /* 0x100fe20000004100 */
[-C--:B------:R-:W-:Y:S01]  /*7830*/  F2FP.F16.E5M2.UNPACK_B R118, R89.reuse ;  /* 0x00000059ff76723e */ /* 0x080fe200020004ff */
[----:B------:R-:W-:Y:S01]  /*7840*/  HADD2.F32 R138, -RZ, R138.H1_H1 ;  /* 0x3000008aff8a7230 */ /* 0x000fe20000004100 */
[----:B------:R-:W-:Y:S01]  /*7850*/  F2FP.F16.E5M2.UNPACK_B R120, R89.H1 ;  /* 0x00000059ff78723e */ /* 0x000fe200030004ff */
[C---:B---3--:R-:W-:Y:S01]  /*7860*/  FMUL R4, R78.reuse, R4 ;  /* 0x000000044e047220 */ /* 0x048fe20000400000 */
[C---:B------:R-:W-:Y:S01]  /*7870*/  FMUL R5, R78.reuse, R5 ;  /* 0x000000054e057220 */ /* 0x040fe20000400000 */
[C---:B------:R-:W-:Y:S01]  /*7880*/  FMUL R8, R78.reuse, R8 ;  /* 0x000000084e087220 */ /* 0x040fe20000400000 */
[C---:B------:R-:W-:Y:S01]  /*7890*/  FMUL R9, R78.reuse, R9 ;  /* 0x000000094e097220 */ /* 0x040fe20000400000 */
[C---:B------:R-:W-:Y:S01]  /*78a0*/  FFMA R4, R81.reuse, R80, R4 ;  /* 0x0000005051047223 */ /* 0x040fe20000000004 */
[C---:B------:R-:W-:Y:S01]  /*78b0*/  FFMA R5, R81.reuse, R82, R5 ;  /* 0x0000005251057223 */ /* 0x040fe20000000005 */
[----:B------:R-:W-:Y:S02]  /*78c0*/  HADD2.F32 R89, -RZ, R93.H0_H0 ;  /* 0x2000005dff597230 */ /* 0x000fe40000004100 */
[C---:B------:R-:W-:Y:S01]  /*78d0*/  FMUL R12, R78.reuse, R12 ;  /* 0x0000000c4e0c7220 */ /* 0x040fe20000400000 */
        /* <DEDUP_REMOVED lines=11> */
[--C-:B------:R-:W-:Y:S02]  /*7990*/  HADD2.F32 R113, -RZ, R114.reuse.H0_H0 ;  /* 0x20000072ff717230 */ /* 0x100fe40000004100 */
[C---:B------:R-:W-:Y:S01]  /*79a0*/  FMUL R32, R78.reuse, R36 ;  /* 0x000000244e207220 */ /* 0x040fe20000400000 */
[----:B------:R-:W-:Y:S02]  /*79b0*/  HADD2.F32 R114, -RZ, R114.H1_H1 ;  /* 0x30000072ff727230 */ /* 0x000fe40000004100 */
[C---:B------:R-:W-:Y:S01]  /*79c0*/  FMUL R33, R78.reuse, R37 ;  /* 0x000000254e217220 */ /* 0x040fe20000400000 */
[--C-:B------:R-:W-:Y:S02]  /*79d0*/  HADD2.F32 R117, -RZ, R118.reuse.H0_H0 ;  /* 0x20000076ff757230 */ /* 0x100fe40000004100 */
[C---:B------:R-:W-:Y:S01]  /*79e0*/  FMUL R36, R78.reuse, R40 ;  /* 0x000000284e247220 */ /* 0x040fe20000400000 */
[----:B------:R-:W-:Y:S02]  /*79f0*/  HADD2.F32 R118, -RZ, R118.H1_H1 ;  /* 0x30000076ff767230 */ /* 0x000fe40000004100 */
        /* <DEDUP_REMOVED lines=8> */
[----:B------:R-:W-:Y:S01]  /*7a80*/  F2FP.F16.E5M2.UNPACK_B R92, R94.H1 ;  /* 0x0000005eff5c723e */ /* 0x000fe200030004ff */
[C---:B------:R-:W-:Y:S01]  /*7a90*/  FMUL R53, R78.reuse, R57 ;  /* 0x000000394e357220 */ /* 0x040fe20000400000 */
[C---:B------:R-:W-:Y:S01]  /*7aa0*/  FMUL R56, R78.reuse, R60 ;  /* 0x0000003c4e387220 */ /* 0x040fe20000400000 */
[----:B------:R-:W-:Y:S01]  /*7ab0*/  F2FP.F16.E5M2.UNPACK_B R141, R87.H1 ;  /* 0x00000057ff8d723e */ /* 0x000fe200030004ff */
[C---:B------:R-:W-:Y:S01]  /*7ac0*/  FMUL R57, R78.reuse, R61 ;  /* 0x0000003d4e397220 */ /* 0x040fe20000400000 */
[----:B------:R-:W-:Y:S02]  /*7ad0*/  HADD2.F32 R80, -RZ, R142.H1_H1 ;  /* 0x3000008eff507230 */ /* 0x000fe40000004100 */
[C---:B------:R-:W-:Y:S01]  /*7ae0*/  FMUL R60, R78.reuse, R64 ;  /* 0x000000404e3c7220 */ /* 0x040fe20000400000 */
[----:B------:R-:W-:Y:S01]  /*7af0*/  F2FP.F16.E5M2.UNPACK_B R116, R88.H1 ;  /* 0x00000058ff74723e */ /* 0x000fe200030004ff */
[C---:B------:R-:W-:Y:S01]  /*7b00*/  FMUL R61, R78.reuse, R65 ;  /* 0x000000414e3d7220 */ /* 0x040fe20000400000 */
[C---:B------:R-:W-:Y:S01]  /*7b10*/  FMUL R6, R78.reuse, R6 ;  /* 0x000000064e067220 */ /* 0x040fe20000400000 */
[----:B------:R-:W-:Y:S01]  /*7b20*/  F2FP.F16.E5M2.UNPACK_B R94, R95 ;  /* 0x0000005fff5e723e */ /* 0x000fe200020004ff */
[C---:B------:R-:W-:Y:S01]  /*7b30*/  FMUL R7, R78.reuse, R7 ;  /* 0x000000074e077220 */ /* 0x040fe20000400000 */
[----:B------:R-:W-:Y:S02]  /*7b40*/  HADD2.F32 R87, -RZ, R105.H0_H0 ;  /* 0x20000069ff577230 */ /* 0x000fe40000004100 */
[C---:B------:R-:W-:Y:S01]  /*7b50*/  FFMA R6, R81.reuse, R83, R6 ;  /* 0x0000005351067223 */ /* 0x040fe20000000006 */
[----:B------:R-:W-:Y:S01]  /*7b60*/  F2FP.F16.E5M2.UNPACK_B R122, R90 ;  /* 0x0000005aff7a723e */ /* 0x000fe200020004ff */
[C---:B------:R-:W-:Y:S01]  /*7b70*/  FFMA R7, R81.reuse, R84, R7 ;  /* 0x0000005451077223 */ /* 0x040fe20000000007 */
[C---:B------:R-:W-:Y:S01]  /*7b80*/  FFMA R8, R81.reuse, R85, R8 ;  /* 0x0000005551087223 */ /* 0x040fe20000000008 */
[----:B------:R-:W-:Y:S01]  /*7b90*/  F2FP.F16.E5M2.UNPACK_B R124, R90.H1 ;  /* 0x0000005aff7c723e */ /* 0x000fe200030004ff */
[----:B------:R-:W-:Y:S01]  /*7ba0*/  FFMA R9, R81, R86, R9 ;  /* 0x0000005651097223 */ /* 0x000fe20000000009 */
[----:B------:R-:W-:Y:S01]  /*7bb0*/  HADD2.F32 R90, -RZ, R93.H1_H1 ;  /* 0x3000005dff5a7230 */ /* 0x000fe20000004100 */
[----:B------:R-:W-:Y:S01]  /*7bc0*/  F2FP.SATFINITE.E5M2.F32.PACK_AB_MERGE_C R156, R7, R6, RZ ;  /* 0x00000006079c723e */ /* 0x000fe200048060ff */
[----:B------:R-:W-:Y:S02]  /*7bd0*/  HADD2.F32 R93, -RZ, R94.H0_H0 ;  /* 0x2000005eff5d7230 */ /* 0x000fe40000004100 */
[C---:B------:R-:W-:Y:S01]  /*7be0*/  FMUL R10, R78.reuse, R10 ;  /* 0x0000000a4e0a7220 */ /* 0x040fe20000400000 */
[----:B------:R-:W-:Y:S01]  /*7bf0*/  HADD2.F32 R88, -RZ, R105.H1_H1 ;  /* 0x30000069ff587230 */ /* 0x000fe20000004100 */
[----:B------:R-:W-:Y:S01]  /*7c00*/  F2FP.SATFINITE.E5M2.F32.PACK_AB_MERGE_C R156, R5, R4, R156 ;  /* 0x00000004059c723e */ /* 0x000fe2000480609c */
[--C-:B------:R-:W-:Y:S02]  /*7c10*/  HADD2.F32 R121, -RZ, R122.reuse.H0_H0 ;  /* 0x2000007aff797230 */ /* 0x100fe40000004100 */
[C---:B------:R-:W-:Y:S01]  /*7c20*/  FFMA R10, R81.reuse, R87, R10 ;  /* 0x00000057510a7223 */ /* 0x040fe2000000000a */
[----:B------:R-:W-:Y:S02]  /*7c30*/  HADD2.F32 R122, -RZ, R122.H1_H1 ;  /* 0x3000007aff7a7230 */ /* 0x000fe40000004100 */
[C---:B------:R-:W-:Y:S01]  /*7c40*/  FMUL R11, R78.reuse, R11 ;  /* 0x0000000b4e0b7220 */ /* 0x040fe20000400000 */
[----:B------:R-:W-:Y:S01]  /*7c50*/  F2FP.F16.E5M2.UNPACK_B R103, R95.H1 ;  /* 0x0000005fff67723e */ /* 0x000fe200030004ff */
[----:B------:R-:W-:Y:S01]  /*7c60*/  HADD2.F32 R95, -RZ, R94.H1_H1 ;  /* 0x3000005eff5f7230 */ /* 0x000fe20000004100 */
[-C--:B------:R-:W-:Y:S01]  /*7c70*/  F2FP.F16.E5M2.UNPACK_B R126, R91.reuse ;  /* 0x0000005bff7e723e */ /* 0x080fe200020004ff */
[C---:B------:R-:W-:Y:S01]  /*7c80*/  FFMA R11, R81.reuse, R88, R11 ;  /* 0x00000058510b7223 */ /* 0x040fe2000000000b */
[----:B------:R-:W-:Y:S01]  /*7c90*/  F2FP.F16.E5M2.UNPACK_B R128, R91.H1 ;  /* 0x0000005bff80723e */ /* 0x000fe200030004ff */
[----:B------:R-:W-:Y:S02]  /*7ca0*/  HADD2.F32 R91, -RZ, R92.H0_H0 ;  /* 0x2000005cff5b7230 */ /* 0x000fe40000004100 */
[C---:B------:R-:W-:Y:S01]  /*7cb0*/  FFMA R12, R81.reuse, R89, R12 ;  /* 0x00000059510c7223 */ /* 0x040fe2000000000c */
[----:B------:R-:W-:Y:S01]  /*7cc0*/  FFMA R13, R81, R90, R13 ;  /* 0x0000005a510d7223 */ /* 0x000fe2000000000d */
[----:B------:R-:W-:Y:S01]  /*7cd0*/  F2FP.SATFINITE.E5M2.F32.PACK_AB_MERGE_C R157, R11, R10, RZ ;  /* 0x0000000a0b9d723e */ /* 0x000fe200048060ff */
[--C-:B------:R-:W-:Y:S01]  /*7ce0*/  HADD2.F32 R125, -RZ, R126.reuse.H0_H0 ;  /* 0x2000007eff7d7230 */ /* 0x100fe20000004100 */
[----:B------:R-:W-:Y:S01]  /*7cf0*/  F2FP.F16.E5M2.UNPACK_B R101, R96 ;  /* 0x00000060ff65723e */ /* 0x000fe200020004ff */
[----:B------:R-:W-:Y:S01]  /*7d00*/  HADD2.F32 R126, -RZ, R126.H1_H1 ;  /* 0x3000007eff7e7230 */ /* 0x000fe20000004100 */
[----:B------:R-:W-:Y:S01]  /*7d10*/  F2FP.SATFINITE.E5M2.F32.PACK_AB_MERGE_C R157, R9, R8, R157 ;  /* 0x00000008099d723e */ /* 0x000fe2000480609d */
[----:B------:R-:W-:Y:S02]  /*7d20*/  HADD2.F32 R83, -RZ, R142.H0_H0 ;  /* 0x2000008eff537230 */ /* 0x000fe40000004100 */
[C---:B------:R-:W-:Y:S01]  /*7d30*/  FMUL R14, R78.reuse, R14 ;  /* 0x0000000e4e0e7220 */ /* 0x040fe20000400000 */
[----:B------:R-:W-:Y:S02]  /*7d40*/  HADD2.F32 R92, -RZ, R92.H1_H1 ;  /* 0x3000005cff5c7230 */ /* 0x000fe40000004100 */
[C---:B------:R-:W-:Y:S01]  /*7d50*/  FMUL R15, R78.reuse, R15 ;  /* 0x0000000f4e0f7220 */ /* 0x040fe20000400000 */
[----:B------:R-:W-:Y:S01]  /*7d60*/  F2FP.F16.E5M2.UNPACK_B R100, R96.H1 ;  /* 0x00000060ff64723e */ /* 0x000fe200030004ff */
[--C-:B------:R-:W-:Y:S02]  /*7d70*/  HADD2.F32 R94, -RZ, R103.reuse.H0_H0 ;  /* 0x20000067ff5e7230 */ /* 0x100fe40000004100 */
[C---:B------:R-:W-:Y:S01]  /*7d80*/  FFMA R14, R81.reuse, R91, R14 ;  /* 0x0000005b510e7223 */ /* 0x040fe2000000000e */
[C---:B------:R-:W-:Y:S01]  /*7d90*/  FFMA R15, R81.reuse, R92, R15 ;  /* 0x0000005c510f7223 */ /* 0x040fe2000000000f */
[C---:B------:R-:W-:Y:S01]  /*7da0*/  FFMA R0, R81.reuse, R93, R0 ;  /* 0x0000005d51007223 */ /* 0x040fe20000000000 */
[----:B------:R-:W-:Y:S01]  /*7db0*/  FFMA R2, R81, R95, R2 ;  /* 0x0000005f51027223 */ /* 0x000fe20000000002 */
[-C--:B------:R-:W-:Y:S01]  /*7dc0*/  F2FP.F16.E5M2.UNPACK_B R102, R97.reuse ;  /* 0x00000061ff66723e */ /* 0x080fe200020004ff */
[----:B------:R-:W-:Y:S01]  /*7dd0*/  HADD2.F32 R96, -RZ, R103.H1_H1 ;  /* 0x30000067ff607230 */ /* 0x000fe20000004100 */
[----:B------:R-:W-:Y:S01]  /*7de0*/  F2FP.SATFINITE.E5M2.F32.PACK_AB_MERGE_C R158, R15, R14, RZ ;  /* 0x0000000e0f9e723e */ /* 0x000fe200048060ff */
[C---:B------:R-:W-:Y:S01]  /*7df0*/  FMUL R3, R78.reuse, R18 ;  /* 0x000000124e037220 */ /* 0x040fe20000400000 */
[----:B------:R-:W-:Y:S01]  /*7e00*/  F2FP.F16.E5M2.UNPACK_B R104, R97.H1 ;  /* 0x00000061ff68723e */ /* 0x000fe200030004ff */
[--C-:B------:R-:W-:Y:S01]  /*7e10*/  HADD2.F32 R97, -RZ, R101.reuse.H0_H0 ;  /* 0x20000065ff617230 */ /* 0x100fe20000004100 */
[----:B------:R-:W-:Y:S01]  /*7e20*/  F2FP.SATFINITE.E5M2.F32.PACK_AB_MERGE_C R158, R13, R12, R158 ;  /* 0x0000000c0d9e723e */ /* 0x000fe2000480609e */
[C---:B------:R-:W-:Y:S01]  /*7e30*/  FFMA R3, R81.reuse, R94, R3 ;  /* 0x0000005e51037223 */ /* 0x040fe20000000003 */
[-C--:B------:R-:W-:Y:S01]  /*7e40*/  F2FP.F16.E5M2.UNPACK_B R106, R98.reuse ;  /* 0x00000062ff6a723e */ /* 0x080fe200020004ff */
[C---:B------:R-:W-:Y:S01]  /*7e50*/  FMUL R19, R78.reuse, R19 ;  /* 0x000000134e137220 */ /* 0x040fe20000400000 */
[----:B------:R-:W-:Y:S01]  /*7e60*/  F2FP.F16.E5M2.UNPACK_B R108, R98.H1 ;  /* 0x00000062ff6c723e */ /* 0x000fe200030004ff */
[----:B------:R-:W-:Y:S01]  /*7e70*/  HADD2.F32 R98, -RZ, R101.H1_H1 ;  /* 0x30000065ff627230 */ /* 0x000fe20000004100 */
[-C--:B------:R-:W-:Y:S01]  /*7e80*/  F2FP.F16.E5M2.UNPACK_B R110, R99.reuse ;  /* 0x00000063ff6e723e */ /* 0x080fe200020004ff */
[----:B------:R-:W-:Y:S01]  /*7e90*/  HADD2.F32 R101, -RZ, R102.H0_H0 ;  /* 0x20000066ff657230 */ /* 0x000fe20000004100 */
[----:B------:R-:W-:Y:S01]  /*7ea0*/  F2FP.F16.E5M2.UNPACK_B R112, R99.H1 ;  /* 0x00000063ff70723e */ /* 0x000fe200030004ff */
[----:B------:R-:W-:Y:S02]  /*7eb0*/  HADD2.F32 R99, -RZ, R100.H0_H0 ;  /* 0x20000064ff637230 */ /* 0x000fe40000004100 */
[C---:B------:R-:W-:Y:S01]  /*7ec0*/  FFMA R19, R81.reuse, R96, R19 ;  /* 0x0000006051137223 */ /* 0x040fe20000000013 */
[C---:B------:R-:W-:Y:S01]  /*7ed0*/  FFMA R16, R81.reuse, R97, R16 ;  /* 0x0000006151107223 */ /* 0x040fe20000000010 */
[----:B------:R-:W-:Y:S01]  /*7ee0*/  FFMA R17, R81, R98, R17 ;  /* 0x0000006251117223 */ /* 0x000fe20000000011 */
[----:B------:R-:W-:Y:S02]  /*7ef0*/  HADD2.F32 R102, -RZ, R102.H1_H1 ;  /* 0x30000066ff667230 */ /* 0x000fe40000004100 */
[----:B------:R-:W-:Y:S01]  /*7f00*/  FMUL R18, R78, R22 ;  /* 0x000000164e127220 */ /* 0x000fe20000400000 */
[----:B------:R-:W-:Y:S01]  /*7f10*/  HADD2.F32 R100, -RZ, R100.H1_H1 ;  /* 0x30000064ff647230 */ /* 0x000fe20000004100 */
[----:B------:R-:W-:Y:S01]  /*7f20*/  F2FP.SATFINITE.E5M2.F32.PACK_AB_MERGE_C R159, R19, R3, RZ ;  /* 0x00000003139f723e */ /* 0x000fe200048060ff */
[--C-:B------:R-:W-:Y:S02]  /*7f30*/  HADD2.F32 R105, -RZ, R106.reuse.H0_H0 ;  /* 0x2000006aff697230 */ /* 0x100fe40000004100 */
[C---:B------:R-:W-:Y:S01]  /*7f40*/  FFMA R18, R81.reuse, R99, R18 ;  /* 0x0000006351127223 */ /* 0x040fe20000000012 */
[----:B------:R-:W-:Y:S01]  /*7f50*/  HADD2.F32 R106, -RZ, R106.H1_H1 ;  /* 0x3000006aff6a7230 */ /* 0x000fe20000004100 */
[----:B------:R-:W-:Y:S01]  /*7f60*/  F2FP.SATFINITE.E5M2.F32.PACK_AB_MERGE_C R159, R2, R0, R159 ;  /* 0x00000000029f723e */ /* 0x000fe2000480609f */
[----:B------:R-:W-:Y:S02]  /*7f70*/  HADD2.F32 R109, -RZ, R110.H0_H0 ;  /* 0x2000006eff6d7230 */ /* 0x000fe40000004100 */
[C---:B------:R-:W-:Y:S01]  /*7f80*/  FMUL R23, R78.reuse, R23 ;  /* 0x000000174e177220 */ /* 0x040fe20000400000 */
[--C-:B------:R-:W-:Y:S02]  /*7f90*/  HADD2.F32 R103, -RZ, R104.reuse.H0_H0 ;  /* 0x20000068ff677230 */ /* 0x100fe40000004100 */
[C---:B------:R-:W-:Y:S01]  /*7fa0*/  FMUL R22, R78.reuse, R26 ;  /* 0x0000001a4e167220 */ /* 0x040fe20000400000 */
[----:B------:R-:W-:Y:S01]  /*7fb0*/  HADD2.F32 R104, -RZ, R104.H1_H1 ;  /* 0x30000068ff687230 */ /* 0x000fe20000004100 */
[----:B------:R1:W-:Y:S01]  /*7fc0*/  STS.128 [R168+UR43+0x2400], R156 ;  /* 0x0024009ca8007988 */ /* 0x0003e20008000c2b */
[C---:B------:R-:W-:Y:S01]  /*7fd0*/  FFMA R23, R81.reuse, R100, R23 ;  /* 0x0000006451177223 */ /* 0x040fe20000000017 */
[C---:B------:R-:W-:Y:S01]  /*7fe0*/  FFMA R20, R81.reuse, R101, R20 ;  /* 0x0000006551147223 */ /* 0x040fe20000000014 */
[C---:B------:R-:W-:Y:S01]  /*7ff0*/  FFMA R21, R81.reuse, R102, R21 ;  /* 0x0000006651157223 */ /* 0x040fe20000000015 */
[----:B------:R-:W-:Y:S01]  /*8000*/  FFMA R22, R81, R103, R22 ;  /* 0x0000006751167223 */ /* 0x000fe20000000016 */
[----:B------:R-:W-:Y:S01]  /*8010*/  HADD2.F32 R110, -RZ, R110.H1_H1 ;  /* 0x3000006eff6e7230 */ /* 0x000fe20000004100 */
[----:B------:R-:W-:Y:S01]  /*8020*/  F2FP.SATFINITE.E5M2.F32.PACK_AB_MERGE_C R160, R23, R18, RZ ;  /* 0x0000001217a0723e */ /* 0x000fe200048060ff */
[C---:B------:R-:W-:Y:S01]  /*8030*/  FMUL R27, R78.reuse, R27 ;  /* 0x0000001b4e1b7220 */ /* 0x040fe20000400000 */
[--C-:B------:R-:W-:Y:S02]  /*8040*/  HADD2.F32 R107, -RZ, R108.reuse.H0_H0 ;  /* 0x2000006cff6b7230 */ /* 0x100fe40000004100 */
[C---:B------:R-:W-:Y:S01]  /*8050*/  FMUL R26, R78.reuse, R30 ;  /* 0x0000001e4e1a7220 */ /* 0x040fe20000400000 */
[----:B------:R-:W-:Y:S01]  /*8060*/  HADD2.F32 R108, -RZ, R108.H1_H1 ;  /* 0x3000006cff6c7230 */ /* 0x000fe20000004100 */
[----:B------:R-:W-:Y:S01]  /*8070*/  F2FP.SATFINITE.E5M2.F32.PACK_AB_MERGE_C R160, R17, R16, R160 ;  /* 0x0000001011a0723e */ /* 0x000fe200048060a0 */
[C---:B------:R-:W-:Y:S01]  /*8080*/  FFMA R27, R81.reuse, R104, R27 ;  /* 0x00000068511b7223 */ /* 0x040fe2000000001b */
[C---:B------:R-:W-:Y:S01]  /*8090*/  FFMA R24, R81.reuse, R105, R24 ;  /* 0x0000006951187223 */ /* 0x040fe20000000018 */
[C---:B------:R-:W-:Y:S01]  /*80a0*/  FFMA R25, R81.reuse, R106, R25 ;  /* 0x0000006a51197223 */ /* 0x040fe20000000019 */
[----:B------:R-:W-:Y:S01]  /*80b0*/  FFMA R26, R81, R107, R26 ;  /* 0x0000006b511a7223 */ /* 0x000fe2000000001a */
[C---:B------:R-:W-:Y:S01]  /*80c0*/  FMUL R31, R78.reuse, R31 ;  /* 0x0000001f4e1f7220 */ /* 0x040fe20000400000 */
[--C-:B------:R-:W-:Y:S01]  /*80d0*/  HADD2.F32 R111, -RZ, R112.reuse.H0_H0 ;  /* 0x20000070ff6f7230 */ /* 0x100fe20000004100 */
[----:B------:R-:W-:Y:S01]  /*80e0*/  F2FP.SATFINITE.E5M2.F32.PACK_AB_MERGE_C R161, R27, R22, RZ ;  /* 0x000000161ba1723e */ /* 0x000fe200048060ff */
[----:B------:R-:W-:Y:S02]  /*80f0*/  HADD2.F32 R112, -RZ, R112.H1_H1 ;  /* 0x30000070ff707230 */ /* 0x000fe40000004100 */
[C---:B------:R-:W-:Y:S01]  /*8100*/  FFMA R31, R81.reuse, R108, R31 ;  /* 0x0000006c511f7223 */ /* 0x040fe2000000001f */
[----:B------:R-:W-:Y:S01]  /*8110*/  FFMA R28, R81, R109, R28 ;  /* 0x0000006d511c7223 */ /* 0x000fe2000000001c */
[----:B------:R-:W-:Y:S01]  /*8120*/  F2FP.SATFINITE.E5M2.F32.PACK_AB_MERGE_C R161, R21, R20, R161 ;  /* 0x0000001415a1723e */ /* 0x000fe200048060a1 */
[----:B------:R-:W-:Y:S01]  /*8130*/  FFMA R29, R81, R110, R29 ;  /* 0x0000006e511d7223 */ /* 0x000fe2000000001d */
[C---:B------:R-:W-:Y:S01]  /*8140*/  FMUL R30, R78.reuse, R34 ;  /* 0x000000224e1e7220 */ /* 0x040fe20000400000 */
[----:B------:R-:W-:Y:S01]  /*8150*/  F2FP.SATFINITE.E5M2.F32.PACK_AB_MERGE_C R162, R31, R26, RZ ;  /* 0x0000001a1fa2723e */ /* 0x000fe200048060ff */
[C---:B------:R-:W-:Y:S01]  /*8160*/  FMUL R35, R78.reuse, R35 ;  /* 0x000000234e237220 */ /* 0x040fe20000400000 */
[--C-:B------:R-:W-:Y:S02]  /*8170*/  HADD2.F32 R115, -RZ, R116.reuse.H0_H0 ;  /* 0x20000074ff737230 */ /* 0x100fe40000004100 */
[----:B------:R-:W-:Y:S01]  /*8180*/  FFMA R30, R81, R111, R30 ;  /* 0x0000006f511e7223 */ /* 0x000fe2000000001e */
[----:B------:R-:W-:Y:S01]  /*8190*/  F2FP.SATFINITE.E5M2.F32.PACK_AB_MERGE_C R162, R25, R24, R162 ;  /* 0x0000001819a2723e */ /* 0x000fe200048060a2 */
[C---:B------:R-:W-:Y:S01]  /*81a0*/  FFMA R35, R81.reuse, R112, R35 ;  /* 0x0000007051237223 */ /* 0x040fe20000000023 */
[C---:B------:R-:W-:Y:S01]  /*81b0*/  FFMA R32, R81.reuse, R113, R32 ;  /* 0x0000007151207223 */ /* 0x040fe20000000020 */
[----:B------:R-:W-:Y:S01]  /*81c0*/  FFMA R33, R81, R114, R33 ;  /* 0x0000007251217223 */ /* 0x000fe20000000021 */
[----:B------:R-:W-:Y:S02]  /*81d0*/  HADD2.F32 R116, -RZ, R116.H1_H1 ;  /* 0x30000074ff747230 */ /* 0x000fe40000004100 */
        /* <DEDUP_REMOVED lines=9> */
[----:B------:R-:W-:Y:S01]  /*8270*/  HADD2.F32 R120, -RZ, R120.H1_H1 ;  /* 0x30000078ff787230 */ /* 0x000fe20000004100 */
[----:B------:R1:W-:Y:S01]  /*8280*/  STS.128 [R178+0x2010], R160 ;  /* 0x002010a0b2007388 */ /* 0x0003e20000000c00 */
[----:B------:R-:W-:Y:S01]  /*8290*/  F2FP.SATFINITE.E5M2.F32.PACK_AB_MERGE_C R184, R39, R34, RZ ;  /* 0x0000002227b8723e */ /* 0x000fe200048060ff */
[C---:B------:R-:W-:Y:S01]  /*82a0*/  FMUL R38, R78.reuse, R42 ;  /* 0x0000002a4e267220 */ /* 0x040fe20000400000 */
[C---:B------:R-:W-:Y:S01]  /*82b0*/  FMUL R43, R78.reuse, R43 ;  /* 0x0000002b4e2b7220 */ /* 0x040fe20000400000 */
[--C-:B------:R-:W-:Y:S01]  /*82c0*/  HADD2.F32 R123, -RZ, R124.reuse.H0_H0 ;  /* 0x2000007cff7b7230 */ /* 0x100fe20000004100 */
[----:B------:R-:W-:Y:S01]  /*82d0*/  F2FP.SATFINITE.E5M2.F32.PACK_AB_MERGE_C R184, R33, R32, R184 ;  /* 0x0000002021b8723e */ /* 0x000fe200048060b8 */
[C---:B------:R-:W-:Y:S01]  /*82e0*/  FFMA R38, R81.reuse, R119, R38 ;  /* 0x0000007751267223 */ /* 0x040fe20000000026 */
        /* <DEDUP_REMOVED lines=12> */
[C---:B------:R-:W-:Y:S01]  /*83b0*/  FFMA R45, R81.reuse, R126, R45 ;  /* 0x0000007e512d7223 */ /* 0x040fe2000000002d */
[----:B------:R-:W-:Y:S02]  /*83c0*/  HADD2.F32 R128, -RZ, R128.H1_H1 ;  /* 0x30000080ff807230 */ /* 0x000fe40000004100 */
[C---:B------:R-:W-:Y:S01]  /*83d0*/  FMUL R46, R78.reuse, R50 ;  /* 0x000000324e2e7220 */ /* 0x040fe20000400000 */
[C---:B------:R-:W-:Y:S01]  /*83e0*/  FMUL R51, R78.reuse, R51 ;  /* 0x000000334e337220 */ /* 0x040fe20000400000 */
[----:B------:R-:W-:Y:S02]  /*83f0*/  HADD2.F32 R132, -RZ, R132.H1_H1 ;  /* 0x30000084ff847230 */ /* 0x000fe40000004100 */
[C---:B------:R-:W-:Y:S01]  /*8400*/  FMUL R50, R78.reuse, R54 ;  /* 0x000000364e327220 */ /* 0x040fe20000400000 */
[C---:B------:R-:W-:Y:S01]  /*8410*/  FFMA R46, R81.reuse, R127, R46 ;  /* 0x0000007f512e7223 */ /* 0x040fe2000000002e */
[C---:B------:R-:W-:Y:S01]  /*8420*/  FFMA R51, R81.reuse, R128, R51 ;  /* 0x0000008051337223 */ /* 0x040fe20000000033 */
[C---:B------:R-:W-:Y:S01]  /*8430*/  FMUL R55, R78.reuse, R55 ;  /* 0x000000374e377220 */ /* 0x040fe20000400000 */
[C---:B------:R-:W-:Y:S01]  /*8440*/  FFMA R48, R81.reuse, R129, R48 ;  /* 0x0000008151307223 */ /* 0x040fe20000000030 */
[C---:B------:R-:W-:Y:S01]  /*8450*/  FFMA R49, R81.reuse, R130, R49 ;  /* 0x0000008251317223 */ /* 0x040fe20000000031 */
[--C-:B------:R-:W-:Y:S02]  /*8460*/  HADD2.F32 R135, -RZ, R136.reuse.H0_H0 ;  /* 0x20000088ff877230 */ /* 0x100fe40000004100 */
[C---:B------:R-:W-:Y:S01]  /*8470*/  FFMA R50, R81.reuse, R131, R50 ;  /* 0x0000008351327223 */ /* 0x040fe20000000032 */
[----:B------:R-:W-:Y:S02]  /*8480*/  HADD2.F32 R136, -RZ, R136.H1_H1 ;  /* 0x30000088ff887230 */ /* 0x000fe40000004100 */
[C---:B------:R-:W-:Y:S01]  /*8490*/  FMUL R54, R78.reuse, R58 ;  /* 0x0000003a4e367220 */ /* 0x040fe20000400000 */
        /* <DEDUP_REMOVED lines=16> */
[----:B------:R-:W-:Y:S01]  /*85a0*/  FFMA R63, R81, R140, R63 ;  /* 0x0000008c513f7223 */ /* 0x000fe2000000003f */
[----:B------:R-:W-:Y:S01]  /*85b0*/  FMUL R67, R78, R67 ;  /* 0x000000434e437220 */ /* 0x000fe20000400000 */
[----:B------:R-:W-:Y:S01]  /*85c0*/  F2FP.SATFINITE.E5M2.F32.PACK_AB_MERGE_C R186, R47, R42, RZ ;  /* 0x0000002a2fba723e */ /* 0x000fe200048060ff */
[----:B------:R-:W-:Y:S01]  /*85d0*/  FFMA R60, R81, R83, R60 ;  /* 0x00000053513c7223 */ /* 0x000fe2000000003c */
[----:B------:R-:W-:Y:S01]  /*85e0*/  F2FP.SATFINITE.E5M2.F32.PACK_AB_MERGE_C R187, R51, R46, RZ ;  /* 0x0000002e33bb723e */ /* 0x000fe200048060ff */
[C---:B------:R-:W-:Y:S01]  /*85f0*/  FFMA R61, R81.reuse, R80, R61 ;  /* 0x00000050513d7223 */ /* 0x040fe2000000003d */
[C---:B------:R-:W-:Y:S01]  /*8600*/  FFMA R62, R81.reuse, R85, R62 ;  /* 0x00000055513e7223 */ /* 0x040fe2000000003e */
[----:B------:R-:W-:Y:S01]  /*8610*/  FFMA R67, R81, R82, R67 ;  /* 0x0000005251437223 */ /* 0x000fe20000000043 */
[----:B------:R-:W-:Y:S02]  /*8620*/  F2FP.SATFINITE.E5M2.F32.PACK_AB_MERGE_C R186, R41, R40, R186 ;  /* 0x0000002829ba723e */ /* 0x000fe400048060ba */
[----:B------:R-:W-:Y:S02]  /*8630*/  F2FP.SATFINITE.E5M2.F32.PACK_AB_MERGE_C R187, R45, R44, R187 ;  /* 0x0000002c2dbb723e */ /* 0x000fe400048060bb */
[----:B------:R-:W-:Y:S02]  /*8640*/  F2FP.SATFINITE.E5M2.F32.PACK_AB_MERGE_C R188, R55, R50, RZ ;  /* 0x0000003237bc723e */ /* 0x000fe400048060ff */
[----:B------:R-:W-:Y:S01]  /*8650*/  F2FP.SATFINITE.E5M2.F32.PACK_AB_MERGE_C R189, R59, R54, RZ ;  /* 0x000000363bbd723e */ /* 0x000fe200048060ff */
[----:B------:R1:W-:Y:S01]  /*8660*/  STS.128 [R177+0x2020], R184 ;  /* 0x002020b8b1007388 */ /* 0x0003e20000000c00 */
[----:B------:R-:W-:Y:S02]  /*8670*/  F2FP.SATFINITE.E5M2.F32.PACK_AB_MERGE_C R190, R63, R58, RZ ;  /* 0x0000003a3fbe723e */ /* 0x000fe400048060ff */
[----:B------:R-:W-:Y:S02]  /*8680*/  F2FP.SATFINITE.E5M2.F32.PACK_AB_MERGE_C R183, R67, R62, RZ ;  /* 0x0000003e43b7723e */ /* 0x000fe400048060ff */
[----:B------:R-:W-:Y:S02]  /*8690*/  F2FP.SATFINITE.E5M2.F32.PACK_AB_MERGE_C R188, R49, R48, R188 ;  /* 0x0000003031bc723e */ /* 0x000fe400048060bc */
[----:B------:R-:W-:Y:S02]  /*86a0*/  F2FP.SATFINITE.E5M2.F32.PACK_AB_MERGE_C R189, R53, R52, R189 ;  /* 0x0000003435bd723e */ /* 0x000fe400048060bd */
[----:B------:R-:W-:Y:S02]  /*86b0*/  F2FP.SATFINITE.E5M2.F32.PACK_AB_MERGE_C R190, R57, R56, R190 ;  /* 0x0000003839be723e */ /* 0x000fe400048060be */
[----:B------:R-:W-:Y:S02]  /*86c0*/  F2FP.SATFINITE.E5M2.F32.PACK_AB_MERGE_C R191, R61, R60, R183 ;  /* 0x0000003c3dbf723e */ /* 0x000fe400048060b7 */
[----:B------:R-:W-:Y:S03]  /*86d0*/  IADD3 R76, PT, PT, R76, 0x1, RZ ;  /* 0x000000014c4c7810 */ /* 0x000fe60007ffe0ff */
[----:B------:R1:W-:Y:S01]  /*86e0*/  STS.128 [R176+0x2030], R188 ;  /* 0x002030bcb0007388 */ /* 0x0003e20000000c00 */
[----:B------:R-:W-:Y:S01]  /*86f0*/  @!PT LDS RZ, [RZ] ;  /* 0x00000000fffff984 */ /* 0x000fe20000000800 */
[----:B------:R-:W-:Y:S01]  /*8700*/  @!PT LDS RZ, [RZ] ;  /* 0x00000000fffff984 */ /* 0x000fe20000000800 */
[----:B------:R-:W-:Y:S01]  /*8710*/  @!PT LDS RZ, [RZ] ;  /* 0x00000000fffff984 */ /* 0x000fe20000000800 */
[----:B------:R-:W-:Y:S01]  /*8720*/  @!PT LDS RZ, [RZ] ;  /* 0x00000000fffff984 */ /* 0x000fe20000000800 */
[----:B------:R3:W-:Y:S07]  /*8730*/  MEMBAR.ALL.CTA ;  /* 0x0000000000007992 */ /* 0x0007ee0000008000 */
[----:B---3--:R-:W3:Y:S02]  /*8740*/  FENCE.VIEW.ASYNC.S ;  /* 0x00000000000073c6 */ /* 0x008ee40000000000 */
[----:B---3--:R-:W-:Y:S06]  /*8750*/  BAR.SYNC.DEFER_BLOCKING 0x1, 0x80 ;  /* 0x0042000000007b1d */ /* 0x008fec0000010000 */
[----:B------:R-:W-:Y:S05]  /*8760*/  @P0 BRA `(.L_x_149) ;  /* 0x0000000000340947 */ /* 0x000fea0003800000 */
[----:B------:R-:W-:Y:S01]  /*8770*/  UIADD3 UR12, UPT, UPT, UR43, 0x2400, URZ ;  /* 0x000024002b0c7890 */ /* 0x000fe2000fffe0ff */
[----:B------:R-:W-:Y:S01]  /*8780*/  R2UR UR9, R164 ;  /* 0x00000000a40972ca */ /* 0x000fe200000e0000 */
[----:B------:R-:W-:Y:S01]  /*8790*/  UIADD3 UR10, UP0, UPT, UR46, 0x680, URZ ;  /* 0x000006802e0a7890 */ /* 0x000fe2000ff1e0ff */
[----:B------:R-:W-:Y:S01]  /*87a0*/  R2UR UR8, R155 ;  /* 0x000000009b0872ca */ /* 0x000fe200000e0000 */
[----:B------:R-:W-:Y:S02]  /*87b0*/  UMOV UR7, UR36 ;  /* 0x0000002400077c82 */ /* 0x000fe40008000000 */
[----:B------:R-:W-:Y:S01]  /*87c0*/  IMAD.U32 R179, RZ, RZ, UR12 ;  /* 0x0000000cffb37e24 */ /* 0x000fe2000f8e00ff */
[----:B------:R-:W-:Y:S04]  /*87d0*/  UIADD3.X UR11, UPT, UPT, URZ, UR47, URZ, UP0, !UPT ;  /* 0x0000002fff0b7290 */ /* 0x000fe800087fe4ff */
[----:B------:R-:W-:Y:S03]  /*87e0*/  R2UR UR4, R179 ;  /* 0x00000000b30472ca */ /* 0x000fe600000e0000 */
[----:B------:R-:W-:Y:S02]  /*87f0*/  USHF.L.U32 UR5, UR9, 0x6, URZ ;  /* 0x0000000609057899 */ /* 0x000fe400080006ff */
[----:B------:R-:W-:Y:S09]  /*8800*/  USHF.L.U32 UR6, UR8, 0x7, URZ ;  /* 0x0000000708067899 */ /* 0x000ff200080006ff */
[----:B------:R3:W-:Y:S01]  /*8810*/  UTMASTG.3D [UR4], [UR10] ;  /* 0x000000040a0073b5 */ /* 0x0007e20008010000 */
[----:B------:R0:W-:Y:S01]  /*8820*/  UTMACMDFLUSH ;  /* 0x00000000000079b7 */ /* 0x0001e20000000000 */
[----:B---3--:R-:W-:Y:S04]  /*8830*/  DEPBAR.LE SB0, 0x0 ;  /* 0x000080000000791a */ /* 0x008fe80000000000 */
.L_x_149:
[----:B------:R-:W-:Y:S05]  /*8840*/  BSYNC.RECONVERGENT B0 ;  /* 0x0000000000007941 */ /* 0x000fea0003800200 */
.L_x_148:
[----:B------:R-:W-:Y:S01]  /*8850*/  BAR.SYNC.DEFER_BLOCKING 0x1, 0x80 ;  /* 0x0042000000007b1d */ /* 0x000fe20000010000 */
[----:B------:R-:W-:Y:S01]  /*8860*/  ISETP.NE.AND P2, PT, R180, RZ, PT ;  /* 0x000000ffb400720c */ /* 0x000fe20003f45270 */
[----:B------:R-:W-:Y:S01]  /*8870*/  IMAD.IADD R164, R75, 0x1, R143 ;  /* 0x000000014ba47824 */ /* 0x000fe200078e028f */
[----:B------:R-:W-:Y:S01]  /*8880*/  ISETP.NE.AND P0, PT, R182, 0x2, PT ;  /* 0x00000002b600780c */ /* 0x000fe20003f05270 */
[----:B------:R-:W-:Y:S01]  /*8890*/  IMAD.IADD R155, R77, 0x1, R154 ;  /* 0x000000014d9b7824 */ /* 0x000fe200078e029a */
[----:B------:R-:W-:Y:S02]  /*88a0*/  ISETP.NE.AND P1, PT, R76, 0x4, PT ;  /* 0x000000044c00780c */ /* 0x000fe40003f25270 */
[----:B------:R-:W-:Y:S02]  /*88b0*/  SEL R3, RZ, 0x1, P0 ;  /* 0x00000001ff037807 */ /* 0x000fe40000000000 */
[----:B------:R-:W-:Y:S02]  /*88c0*/  SEL R0, RZ, 0x1, P1 ;  /* 0x00000001ff007807 */ /* 0x000fe40000800000 */
[----:B------:R-:W-:Y:S02]  /*88d0*/  LOP3.LUT R174, R174, R3, RZ, 0x3c, !PT ;  /* 0x00000003aeae7212 */ /* 0x000fe400078e3cff */
[----:B------:R-:W-:Y:S02]  /*88e0*/  LOP3.LUT R175, R175, R0, RZ, 0x3c, !PT ;  /* 0x00000000afaf7212 */ /* 0x000fe400078e3cff */
[----:B------:R-:W-:Y:S02]  /*88f0*/  @P2 R2UR UR36, R171 ;  /* 0x00000000ab2422ca */ /* 0x000fe400000e0000 */
[----:B------:R-:W-:Y:S02]  /*8900*/  SEL R182, R182, RZ, P0 ;  /* 0x000000ffb6b67207 */ /* 0x000fe40000000000 */
[----:B------:R-:W-:Y:S01]  /*8910*/  SEL R76, R76, RZ, P1 ;  /* 0x000000ff4c4c7207 */ /* 0x000fe20000800000 */
[----:B------:R-:W-:Y:S10]  /*8920*/  @P2 BRA `(.L_x_150) ;  /* 0xffffffdc00742947 */ /* 0x000ff4000383ffff */
[----:B------:R-:W-:Y:S05]  /*8930*/  EXIT ;  /* 0x000000000000794d */ /* 0x000fea0003800000 */
.L_x_25:
[----:B--2---:R2:W4:Y:S02]  /*8940*/  SYNCS.PHASECHK.TRANS64.TRYWAIT P0, [R3+URZ+0x320], R2 ;  /* 0x00032002030075a7 */ /* 0x00452400080011ff */
[----:B----4-:R-:W-:Y:S05]  /*8950*/  @!P0 NANOSLEEP.SYNCS 0x989680 ;  /* 0x009896800000895d */ /* 0x010fea0003900000 */
[----:B------:R-:W4:Y:S02]  /*8960*/  @!P0 SYNCS.PHASECHK.TRANS64 P0, [R3+URZ+0x320], R2 ;  /* 0x00032002030085a7 */ /* 0x000f2400080010ff */
[----:B----4-:R-:W-:Y:S05]  /*8970*/  @!P0 BRA `(.L_x_25) ;  /* 0xfffffffc00f08947 */ /* 0x010fea000383ffff */
[----:B------:R-:W-:Y:S05]  /*8980*/  BRA `(.L_x_151) ;  /* 0xffffff9000bc7947 */ /* 0x000fea000383ffff */
.L_x_28:
[----:B-1----:R-:W-:-:S07]  /*8990*/  MOV R2, UR33 ;  /* 0x0000002100027c02 */ /* 0x002fce0008000f00 */
.L_x_152:
[----:B-1----:R1:W2:Y:S02]  /*89a0*/  SYNCS.PHASECHK.TRANS64.TRYWAIT P0, [R2+URZ+0x148], R5 ;  /* 0x00014805020075a7 */ /* 0x0022a400080011ff */
[----:B--2---:R-:W-:Y:S05]  /*89b0*/  @!P0 NANOSLEEP.SYNCS 0x989680 ;  /* 0x009896800000895d */ /* 0x004fea0003900000 */
[----:B------:R-:W2:Y:S02]  /*89c0*/  @!P0 SYNCS.PHASECHK.TRANS64 P0, [R2+URZ+0x148], R5 ;  /* 0x00014805020085a7 */ /* 0x000ea400080010ff */
[----:B--2---:R-:W-:Y:S05]  /*89d0*/  @!P0 BRA `(.L_x_152) ;  /* 0xfffffffc00f08947 */ /* 0x004fea000383ffff */
[----:B------:R-:W-:Y:S05]  /*89e0*/  BRA `(.L_x_27) ;  /* 0xffffff9400247947 */ /* 0x000fea000383ffff */
.L_x_35:
[----:B-1----:R-:W-:-:S07]  /*89f0*/  MOV R2, UR17 ;  /* 0x0000001100027c02 */ /* 0x002fce0008000f00 */
.L_x_153:
[----:B-1----:R1:W2:Y:S02]  /*8a00*/  SYNCS.PHASECHK.TRANS64.TRYWAIT P0, [R2+URZ+0x148], R5 ;  /* 0x00014805020075a7 */ /* 0x0022a400080011ff */
[----:B--2---:R-:W-:Y:S05]  /*8a10*/  @!P0 NANOSLEEP.SYNCS 0x989680 ;  /* 0x009896800000895d */ /* 0x004fea0003900000 */
[----:B------:R-:W2:Y:S02]  /*8a20*/  @!P0 SYNCS.PHASECHK.TRANS64 P0, [R2+URZ+0x148], R5 ;  /* 0x00014805020085a7 */ /* 0x000ea400080010ff */
[----:B--2---:R-:W-:Y:S05]  /*8a30*/  @!P0 BRA `(.L_x_153) ;  /* 0xfffffffc00f08947 */ /* 0x004fea000383ffff */
[----:B------:R-:W-:Y:S05]  /*8a40*/  BRA `(.L_x_34) ;  /* 0xffffff9400e07947 */ /* 0x000fea000383ffff */
.L_x_40:
[----:B-1----:R1:W2:Y:S02]  /*8a50*/  SYNCS.PHASECHK.TRANS64.TRYWAIT P0, [R2+URZ+0x2b0], R3 ;  /* 0x0002b003020075a7 */ /* 0x0022a400080011ff */
[----:B--2---:R-:W-:Y:S05]  /*8a60*/  @!P0 NANOSLEEP.SYNCS 0x989680 ;  /* 0x009896800000895d */ /* 0x004fea0003900000 */
[----:B------:R-:W2:Y:S02]  /*8a70*/  @!P0 SYNCS.PHASECHK.TRANS64 P0, [R2+URZ+0x2b0], R3 ;  /* 0x0002b003020085a7 */ /* 0x000ea400080010ff */
[----:B--2---:R-:W-:Y:S05]  /*8a80*/  @!P0 BRA `(.L_x_40) ;  /* 0xfffffffc00f08947 */ /* 0x004fea000383ffff */
[----:B------:R-:W-:Y:S05]  /*8a90*/  BRA `(.L_x_154) ;  /* 0xffffff9800847947 */ /* 0x000fea000383ffff */
.L_x_44:
[----:B---3--:R-:W-:-:S07]  /*8aa0*/  MOV R0, UR5 ;  /* 0x0000000500007c02 */ /* 0x008fce0008000f00 */
.L_x_155:
[----:B-1----:R1:W2:Y:S02]  /*8ab0*/  SYNCS.PHASECHK.TRANS64.TRYWAIT P0, [R0+URZ], R3 ;  /* 0x00000003000075a7 */ /* 0x0022a400080011ff */
[----:B--2---:R-:W-:Y:S05]  /*8ac0*/  @!P0 NANOSLEEP.SYNCS 0x989680 ;  /* 0x009896800000895d */ /* 0x004fea0003900000 */
[----:B------:R-:W2:Y:S02]  /*8ad0*/  @!P0 SYNCS.PHASECHK.TRANS64 P0, [R0+URZ], R3 ;  /* 0x00000003000085a7 */ /* 0x000ea400080010ff */
[----:B--2---:R-:W-:Y:S05]  /*8ae0*/  @!P0 BRA `(.L_x_155) ;  /* 0xfffffffc00f08947 */ /* 0x004fea000383ffff */
[----:B------:R-:W-:Y:S05]  /*8af0*/  BRA `(.L_x_156) ;  /* 0xffffff9c00f47947 */ /* 0x000fea000383ffff */
.L_x_45:
[----:B---3--:R-:W-:-:S07]  /*8b00*/  MOV R0, UR5 ;  /* 0x0000000500007c02 */ /* 0x008fce0008000f00 */
.L_x_157:
[----:B-1----:R1:W2:Y:S02]  /*8b10*/  SYNCS.PHASECHK.TRANS64.TRYWAIT P0, [R0+URZ], R3 ;  /* 0x00000003000075a7 */ /* 0x0022a400080011ff */
[----:B--2---:R-:W-:Y:S05]  /*8b20*/  @!P0 NANOSLEEP.SYNCS 0x989680 ;  /* 0x009896800000895d */ /* 0x004fea0003900000 */
[----:B------:R-:W2:Y:S02]  /*8b30*/  @!P0 SYNCS.PHASECHK.TRANS64 P0, [R0+URZ], R3 ;  /* 0x00000003000085a7 */ /* 0x000ea400080010ff */
[----:B--2---:R-:W-:Y:S05]  /*8b40*/  @!P0 BRA `(.L_x_157) ;  /* 0xfffffffc00f08947 */ /* 0x004fea000383ffff */
[----:B------:R-:W-:Y:S05]  /*8b50*/  BRA `(.L_x_158) ;  /* 0xffffffa000007947 */ /* 0x000fea000383ffff */
.L_x_46:
[----:B---3--:R-:W-:-:S07]  /*8b60*/  MOV R0, UR5 ;  /* 0x0000000500007c02 */ /* 0x008fce0008000f00 */
.L_x_159:
[----:B-1----:R1:W2:Y:S02]  /*8b70*/  SYNCS.PHASECHK.TRANS64.TRYWAIT P0, [R0+URZ], R3 ;  /* 0x00000003000075a7 */ /* 0x0022a400080011ff */
[----:B--2---:R-:W-:Y:S05]  /*8b80*/  @!P0 NANOSLEEP.SYNCS 0x989680 ;  /* 0x009896800000895d */ /* 0x004fea0003900000 */
[----:B------:R-:W2:Y:S02]  /*8b90*/  @!P0 SYNCS.PHASECHK.TRANS64 P0, [R0+URZ], R3 ;  /* 0x00000003000085a7 */ /* 0x000ea400080010ff */
[----:B--2---:R-:W-:Y:S05]  /*8ba0*/  @!P0 BRA `(.L_x_159) ;  /* 0xfffffffc00f08947 */ /* 0x004fea000383ffff */
[----:B------:R-:W-:Y:S05]  /*8bb0*/  BRA `(.L_x_160) ;  /* 0xffffffa0000c7947 */ /* 0x000fea000383ffff */
.L_x_47:
[----:B---3--:R-:W-:-:S07]  /*8bc0*/  MOV R0, UR5 ;  /* 0x0000000500007c02 */ /* 0x008fce0008000f00 */
.L_x_161:
[----:B-1----:R1:W2:Y:S02]  /*8bd0*/  SYNCS.PHASECHK.TRANS64.TRYWAIT P0, [R0+URZ], R3 ;  /* 0x00000003000075a7 */ /* 0x0022a400080011ff */
[----:B--2---:R-:W-:Y:S05]  /*8be0*/  @!P0 NANOSLEEP.SYNCS 0x989680 ;  /* 0x009896800000895d */ /* 0x004fea0003900000 */
[----:B------:R-:W2:Y:S02]  /*8bf0*/  @!P0 SYNCS.PHASECHK.TRANS64 P0, [R0+URZ], R3 ;  /* 0x00000003000085a7 */ /* 0x000ea400080010ff */
[----:B--2---:R-:W-:Y:S05]  /*8c00*/  @!P0 BRA `(.L_x_161) ;  /* 0xfffffffc00f08947 */ /* 0x004fea000383ffff */
[----:B------:R-:W-:Y:S05]  /*8c10*/  BRA `(.L_x_162) ;  /* 0xffffffa000187947 */ /* 0x000fea000383ffff */
.L_x_48:
[----:B---3--:R-:W-:-:S07]  /*8c20*/  MOV R0, UR5 ;  /* 0x0000000500007c02 */ /* 0x008fce0008000f00 */
.L_x_163:
[----:B-1----:R1:W2:Y:S02]  /*8c30*/  SYNCS.PHASECHK.TRANS64.TRYWAIT P0, [R0+URZ], R3 ;  /* 0x00000003000075a7 */ /* 0x0022a400080011ff */
[----:B--2---:R-:W-:Y:S05]  /*8c40*/  @!P0 NANOSLEEP.SYNCS 0x989680 ;  /* 0x009896800000895d */ /* 0x004fea0003900000 */
[----:B------:R-:W2:Y:S02]  /*8c50*/  @!P0 SYNCS.PHASECHK.TRANS64 P0, [R0+URZ], R3 ;  /* 0x00000003000085a7 */ /* 0x000ea400080010ff */
[----:B--2---:R-:W-:Y:S05]  /*8c60*/  @!P0 BRA `(.L_x_163) ;  /* 0xfffffffc00f08947 */ /* 0x004fea000383ffff */
[----:B------:R-:W-:Y:S05]  /*8c70*/  BRA `(.L_x_164) ;  /* 0xffffffa000247947 */ /* 0x000fea000383ffff */
.L_x_49:
[----:B---3--:R-:W-:-:S07]  /*8c80*/  MOV R0, UR5 ;  /* 0x0000000500007c02 */ /* 0x008fce0008000f00 */
.L_x_165:
[----:B-1----:R1:W2:Y:S02]  /*8c90*/  SYNCS.PHASECHK.TRANS64.TRYWAIT P0, [R0+URZ], R3 ;  /* 0x00000003000075a7 */ /* 0x0022a400080011ff */
[----:B--2---:R-:W-:Y:S05]  /*8ca0*/  @!P0 NANOSLEEP.SYNCS 0x989680 ;  /* 0x009896800000895d */ /* 0x004fea0003900000 */
[----:B------:R-:W2:Y:S02]  /*8cb0*/  @!P0 SYNCS.PHASECHK.TRANS64 P0, [R0+URZ], R3 ;  /* 0x00000003000085a7 */ /* 0x000ea400080010ff */
[----:B--2---:R-:W-:Y:S05]  /*8cc0*/  @!P0 BRA `(.L_x_165) ;  /* 0xfffffffc00f08947 */ /* 0x004fea000383ffff */
[----:B------:R-:W-:Y:S05]  /*8cd0*/  BRA `(.L_x_166) ;  /* 0xffffffa000307947 */ /* 0x000fea000383ffff */
.L_x_50:
[----:B---3--:R-:W-:-:S07]  /*8ce0*/  MOV R0, UR5 ;  /* 0x0000000500007c02 */ /* 0x008fce0008000f00 */
.L_x_167:
[----:B-1----:R1:W2:Y:S02]  /*8cf0*/  SYNCS.PHASECHK.TRANS64.TRYWAIT P0, [R0+URZ], R3 ;  /* 0x00000003000075a7 */ /* 0x0022a400080011ff */
[----:B--2---:R-:W-:Y:S05]  /*8d00*/  @!P0 NANOSLEEP.SYNCS 0x989680 ;  /* 0x009896800000895d */ /* 0x004fea0003900000 */
[----:B------:R-:W2:Y:S02]  /*8d10*/  @!P0 SYNCS.PHASECHK.TRANS64 P0, [R0+URZ], R3 ;  /* 0x00000003000085a7 */ /* 0x000ea400080010ff */
[----:B--2---:R-:W-:Y:S05]  /*8d20*/  @!P0 BRA `(.L_x_167) ;  /* 0xfffffffc00f08947 */ /* 0x004fea000383ffff */
[----:B------:R-:W-:Y:S05]  /*8d30*/  BRA `(.L_x_168) ;  /* 0xffffffa0003c7947 */ /* 0x000fea000383ffff */
.L_x_51:
[----:B---3--:R-:W-:-:S07]  /*8d40*/  MOV R0, UR5 ;  /* 0x0000000500007c02 */ /* 0x008fce0008000f00 */
.L_x_169:
[----:B-1----:R1:W2:Y:S02]  /*8d50*/  SYNCS.PHASECHK.TRANS64.TRYWAIT P0, [R0+URZ], R3 ;  /* 0x00000003000075a7 */ /* 0x0022a400080011ff */
[----:B--2---:R-:W-:Y:S05]  /*8d60*/  @!P0 NANOSLEEP.SYNCS 0x989680 ;  /* 0x009896800000895d */ /* 0x004fea0003900000 */
[----:B------:R-:W2:Y:S02]  /*8d70*/  @!P0 SYNCS.PHASECHK.TRANS64 P0, [R0+URZ], R3 ;  /* 0x00000003000085a7 */ /* 0x000ea400080010ff */
[----:B--2---:R-:W-:Y:S05]  /*8d80*/  @!P0 BRA `(.L_x_169) ;  /* 0xfffffffc00f08947 */ /* 0x004fea000383ffff */
[----:B------:R-:W-:Y:S05]  /*8d90*/  BRA `(.L_x_170) ;  /* 0xffffffa000487947 */ /* 0x000fea000383ffff */
.L_x_52:
[----:B---3--:R-:W-:-:S07]  /*8da0*/  MOV R0, UR5 ;  /* 0x0000000500007c02 */ /* 0x008fce0008000f00 */
.L_x_171:
[----:B-1----:R1:W2:Y:S02]  /*8db0*/  SYNCS.PHASECHK.TRANS64.TRYWAIT P0, [R0+URZ], R3 ;  /* 0x00000003000075a7 */ /* 0x0022a400080011ff */
[----:B--2---:R-:W-:Y:S05]  /*8dc0*/  @!P0 NANOSLEEP.SYNCS 0x989680 ;  /* 0x009896800000895d */ /* 0x004fea0003900000 */
[----:B------:R-:W2:Y:S02]  /*8dd0*/  @!P0 SYNCS.PHASECHK.TRANS64 P0, [R0+URZ], R3 ;  /* 0x00000003000085a7 */ /* 0x000ea400080010ff */
[----:B--2---:R-:W-:Y:S05]  /*8de0*/  @!P0 BRA `(.L_x_171) ;  /* 0xfffffffc00f08947 */ /* 0x004fea000383ffff */
[----:B------:R-:W-:Y:S05]  /*8df0*/  BRA `(.L_x_172) ;  /* 0xffffffa000547947 */ /* 0x000fea000383ffff */
.L_x_53:
[----:B---3--:R-:W-:-:S07]  /*8e00*/  MOV R0, UR5 ;  /* 0x0000000500007c02 */ /* 0x008fce0008000f00 */
.L_x_173:
[----:B-1----:R1:W2:Y:S02]  /*8e10*/  SYNCS.PHASECHK.TRANS64.TRYWAIT P0, [R0+URZ], R3 ;  /* 0x00000003000075a7 */ /* 0x0022a400080011ff */
[----:B--2---:R-:W-:Y:S05]  /*8e20*/  @!P0 NANOSLEEP.SYNCS 0x989680 ;  /* 0x009896800000895d */ /* 0x004fea0003900000 */
[----:B------:R-:W2:Y:S02]  /*8e30*/  @!P0 SYNCS.PHASECHK.TRANS64 P0, [R0+URZ], R3 ;  /* 0x00000003000085a7 */ /* 0x000ea400080010ff */
[----:B--2---:R-:W-:Y:S05]  /*8e40*/  @!P0 BRA `(.L_x_173) ;  /* 0xfffffffc00f08947 */ /* 0x004fea000383ffff */
[----:B------:R-:W-:Y:S05]  /*8e50*/  BRA `(.L_x_174) ;  /* 0xffffffa000607947 */ /* 0x000fea000383ffff */
.L_x_54:
[----:B---3--:R-:W-:-:S07]  /*8e60*/  MOV R0, UR5 ;  /* 0x0000000500007c02 */ /* 0x008fce0008000f00 */
.L_x_175:
[----:B-1----:R1:W2:Y:S02]  /*8e70*/  SYNCS.PHASECHK.TRANS64.TRYWAIT P0, [R0+URZ], R3 ;  /* 0x00000003000075a7 */ /* 0x0022a400080011ff */
[----:B--2---:R-:W-:Y:S05]  /*8e80*/  @!P0 NANOSLEEP.SYNCS 0x989680 ;  /* 0x009896800000895d */ /* 0x004fea0003900000 */
[----:B------:R-:W2:Y:S02]  /*8e90*/  @!P0 SYNCS.PHASECHK.TRANS64 P0, [R0+URZ], R3 ;  /* 0x00000003000085a7 */ /* 0x000ea400080010ff */
[----:B--2---:R-:W-:Y:S05]  /*8ea0*/  @!P0 BRA `(.L_x_175) ;  /* 0xfffffffc00f08947 */ /* 0x004fea000383ffff */
[----:B------:R-:W-:Y:S05]  /*8eb0*/  BRA `(.L_x_176) ;  /* 0xffffffa0006c7947 */ /* 0x000fea000383ffff */
.L_x_55:
[----:B---3--:R-:W-:-:S07]  /*8ec0*/  MOV R0, UR5 ;  /* 0x0000000500007c02 */ /* 0x008fce0008000f00 */
.L_x_177:
[----:B-1----:R1:W2:Y:S02]  /*8ed0*/  SYNCS.PHASECHK.TRANS64.TRYWAIT P0, [R0+URZ], R3 ;  /* 0x00000003000075a7 */ /* 0x0022a400080011ff */
[----:B--2---:R-:W-:Y:S05]  /*8ee0*/  @!P0 NANOSLEEP.SYNCS 0x989680 ;  /* 0x009896800000895d */ /* 0x004fea0003900000 */
[----:B------:R-:W2:Y:S02]  /*8ef0*/  @!P0 SYNCS.PHASECHK.TRANS64 P0, [R0+URZ], R3 ;  /* 0x00000003000085a7 */ /* 0x000ea400080010ff */
[----:B--2---:R-:W-:Y:S05]  /*8f00*/  @!P0 BRA `(.L_x_177) ;  /* 0xfffffffc00f08947 */ /* 0x004fea000383ffff */
[----:B------:R-:W-:Y:S05]  /*8f10*/  BRA `(.L_x_178) ;  /* 0xffffffa000787947 */ /* 0x000fea000383ffff */
.L_x_56:
[----:B---3--:R-:W-:-:S07]  /*8f20*/  MOV R0, UR5 ;  /* 0x0000000500007c02 */ /* 0x008fce0008000f00 */
.L_x_179:
[----:B-1----:R1:W2:Y:S02]  /*8f30*/  SYNCS.PHASECHK.TRANS64.TRYWAIT P0, [R0+URZ], R3 ;  /* 0x00000003000075a7 */ /* 0x0022a400080011ff */
[----:B--2---:R-:W-:Y:S05]  /*8f40*/  @!P0 NANOSLEEP.SYNCS 0x989680 ;  /* 0x009896800000895d */ /* 0x004fea0003900000 */
[----:B------:R-:W2:Y:S02]  /*8f50*/  @!P0 SYNCS.PHASECHK.TRANS64 P0, [R0+URZ], R3 ;  /* 0x00000003000085a7 */ /* 0x000ea400080010ff */
[----:B--2---:R-:W-:Y:S05]  /*8f60*/  @!P0 BRA `(.L_x_179) ;  /* 0xfffffffc00f08947 */ /* 0x004fea000383ffff */
[----:B------:R-:W-:Y:S05]  /*8f70*/  BRA `(.L_x_180) ;  /* 0xffffffa000847947 */ /* 0x000fea000383ffff */
.L_x_57:
[----:B---3--:R-:W-:-:S07]  /*8f80*/  MOV R0, UR5 ;  /* 0x0000000500007c02 */ /* 0x008fce0008000f00 */
.L_x_181:
[----:B-1----:R1:W2:Y:S02]  /*8f90*/  SYNCS.PHASECHK.TRANS64.TRYWAIT P0, [R0+URZ], R3 ;  /* 0x00000003000075a7 */ /* 0x0022a400080011ff */
[----:B--2---:R-:W-:Y:S05]  /*8fa0*/  @!P0 NANOSLEEP.SYNCS 0x989680 ;  /* 0x009896800000895d */ /* 0x004fea0003900000 */
[----:B------:R-:W2:Y:S02]  /*8fb0*/  @!P0 SYNCS.PHASECHK.TRANS64 P0, [R0+URZ], R3 ;  /* 0x00000003000085a7 */ /* 0x000ea400080010ff */
[----:B--2---:R-:W-:Y:S05]  /*8fc0*/  @!P0 BRA `(.L_x_181) ;  /* 0xfffffffc00f08947 */ /* 0x004fea000383ffff */
[----:B------:R-:W-:Y:S05]  /*8fd0*/  BRA `(.L_x_182) ;  /* 0xffffffa000907947 */ /* 0x000fea000383ffff */
.L_x_58:
[----:B---3--:R-:W-:-:S07]  /*8fe0*/  MOV R0, UR5 ;  /* 0x0000000500007c02 */ /* 0x008fce0008000f00 */
.L_x_183:
[----:B-1----:R1:W2:Y:S02]  /*8ff0*/  SYNCS.PHASECHK.TRANS64.TRYWAIT P0, [R0+URZ], R3 ;  /* 0x00000003000075a7 */ /* 0x0022a400080011ff */
[----:B--2---:R-:W-:Y:S05]  /*9000*/  @!P0 NANOSLEEP.SYNCS 0x989680 ;  /* 0x009896800000895d */ /* 0x004fea0003900000 */
[----:B------:R-:W2:Y:S02]  /*9010*/  @!P0 SYNCS.PHASECHK.TRANS64 P0, [R0+URZ], R3 ;  /* 0x00000003000085a7 */ /* 0x000ea400080010ff */
[----:B--2---:R-:W-:Y:S05]  /*9020*/  @!P0 BRA `(.L_x_183) ;  /* 0xfffffffc00f08947 */ /* 0x004fea000383ffff */
[----:B------:R-:W-:Y:S05]  /*9030*/  BRA `(.L_x_184) ;  /* 0xffffffa0009c7947 */ /* 0x000fea000383ffff */
.L_x_59:
[----:B---3--:R-:W-:-:S07]  /*9040*/  MOV R0, UR5 ;  /* 0x0000000500007c02 */ /* 0x008fce0008000f00 */
.L_x_185:
[----:B-1----:R1:W2:Y:S02]  /*9050*/  SYNCS.PHASECHK.TRANS64.TRYWAIT P0, [R0+URZ], R3 ;  /* 0x00000003000075a7 */ /* 0x0022a400080011ff */
[----:B--2---:R-:W-:Y:S05]  /*9060*/  @!P0 NANOSLEEP.SYNCS 0x989680 ;  /* 0x009896800000895d */ /* 0x004fea0003900000 */
[----:B------:R-:W2:Y:S02]  /*9070*/  @!P0 SYNCS.PHASECHK.TRANS64 P0, [R0+URZ], R3 ;  /* 0x00000003000085a7 */ /* 0x000ea400080010ff */
[----:B--2---:R-:W-:Y:S05]  /*9080*/  @!P0 BRA `(.L_x_185) ;  /* 0xfffffffc00f08947 */ /* 0x004fea000383ffff */
[----:B------:R-:W-:Y:S05]  /*9090*/  BRA `(.L_x_186) ;  /* 0xffffffa000a87947 */ /* 0x000fea000383ffff */
.L_x_60:
[----:B---3--:R-:W-:-:S07]  /*90a0*/  MOV R0, UR5 ;  /* 0x0000000500007c02 */ /* 0x008fce0008000f00 */
.L_x_187:
[----:B-1----:R1:W2:Y:S02]  /*90b0*/  SYNCS.PHASECHK.TRANS64.TRYWAIT P0, [R0+URZ], R3 ;  /* 0x00000003000075a7 */ /* 0x0022a400080011ff */
[----:B--2---:R-:W-:Y:S05]  /*90c0*/  @!P0 NANOSLEEP.SYNCS 0x989680 ;  /* 0x009896800000895d */ /* 0x004fea0003900000 */
[----:B------:R-:W2:Y:S02]  /*90d0*/  @!P0 SYNCS.PHASECHK.TRANS64 P0, [R0+URZ], R3 ;  /* 0x00000003000085a7 */ /* 0x000ea400080010ff */
[----:B--2---:R-:W-:Y:S05]  /*90e0*/  @!P0 BRA `(.L_x_187) ;  /* 0xfffffffc00f08947 */ /* 0x004fea000383ffff */
[----:B------:R-:W-:Y:S05]  /*90f0*/  BRA `(.L_x_188) ;  /* 0xffffffa000b47947 */ /* 0x000fea000383ffff */
.L_x_61:
[----:B---3--:R-:W-:-:S07]  /*9100*/  MOV R0, UR5 ;  /* 0x0000000500007c02 */ /* 0x008fce0008000f00 */
.L_x_189:
[----:B-1----:R1:W2:Y:S02]  /*9110*/  SYNCS.PHASECHK.TRANS64.TRYWAIT P0, [R0+URZ], R3 ;  /* 0x00000003000075a7 */ /* 0x0022a400080011ff */
[----:B--2---:R-:W-:Y:S05]  /*9120*/  @!P0 NANOSLEEP.SYNCS 0x989680 ;  /* 0x009896800000895d */ /* 0x004fea0003900000 */
[----:B------:R-:W2:Y:S02]  /*9130*/  @!P0 SYNCS.PHASECHK.TRANS64 P0, [R0+URZ], R3 ;  /* 0x00000003000085a7 */ /* 0x000ea400080010ff */
[----:B--2---:R-:W-:Y:S05]  /*9140*/  @!P0 BRA `(.L_x_189) ;  /* 0xfffffffc00f08947 */ /* 0x004fea000383ffff */
[----:B------:R-:W-:Y:S05]  /*9150*/  BRA `(.L_x_190) ;  /* 0xffffffa000c07947 */ /* 0x000fea000383ffff */
.L_x_62:
[----:B---3--:R-:W-:-:S07]  /*9160*/  MOV R0, UR5 ;  /* 0x0000000500007c02 */ /* 0x008fce0008000f00 */
.L_x_191:
[----:B-1----:R1:W2:Y:S02]  /*9170*/  SYNCS.PHASECHK.TRANS64.TRYWAIT P0, [R0+URZ], R3 ;  /* 0x00000003000075a7 */ /* 0x0022a400080011ff */
[----:B--2---:R-:W-:Y:S05]  /*9180*/  @!P0 NANOSLEEP.SYNCS 0x989680 ;  /* 0x009896800000895d */ /* 0x004fea0003900000 */
[----:B------:R-:W2:Y:S02]  /*9190*/  @!P0 SYNCS.PHASECHK.TRANS64 P0, [R0+URZ], R3 ;  /* 0x00000003000085a7 */ /* 0x000ea400080010ff */
[----:B--2---:R-:W-:Y:S05]  /*91a0*/  @!P0 BRA `(.L_x_191) ;  /* 0xfffffffc00f08947 */ /* 0x004fea000383ffff */
[----:B------:R-:W-:Y:S05]  /*91b0*/  BRA `(.L_x_192) ;  /* 0xffffffa000cc7947 */ /* 0x000fea000383ffff */
.L_x_63:
[----:B---3--:R-:W-:-:S07]  /*91c0*/  MOV R0, UR5 ;  /* 0x0000000500007c02 */ /* 0x008fce0008000f00 */
.L_x_193:
[----:B-1----:R1:W2:Y:S02]  /*91d0*/  SYNCS.PHASECHK.TRANS64.TRYWAIT P0, [R0+URZ], R3 ;  /* 0x00000003000075a7 */ /* 0x0022a400080011ff */
[----:B--2---:R-:W-:Y:S05]  /*91e0*/  @!P0 NANOSLEEP.SYNCS 0x989680 ;  /* 0x009896800000895d */ /* 0x004fea0003900000 */
[----:B------:R-:W2:Y:S02]  /*91f0*/  @!P0 SYNCS.PHASECHK.TRANS64 P0, [R0+URZ], R3 ;  /* 0x00000003000085a7 */ /* 0x000ea400080010ff */
[----:B--2---:R-:W-:Y:S05]  /*9200*/  @!P0 BRA `(.L_x_193) ;  /* 0xfffffffc00f08947 */ /* 0x004fea000383ffff */
[----:B------:R-:W-:Y:S05]  /*9210*/  BRA `(.L_x_194) ;  /* 0xffffffa000d87947 */ /* 0x000fea000383ffff */
.L_x_64:
[----:B---3--:R-:W-:-:S07]  /*9220*/  MOV R0, UR5 ;  /* 0x0000000500007c02 */ /* 0x008fce0008000f00 */
.L_x_195:
[----:B-1----:R1:W2:Y:S02]  /*9230*/  SYNCS.PHASECHK.TRANS64.TRYWAIT P0, [R0+URZ], R3 ;  /* 0x00000003000075a7 */ /* 0x0022a400080011ff */
[----:B--2---:R-:W-:Y:S05]  /*9240*/  @!P0 NANOSLEEP.SYNCS 0x989680 ;  /* 0x009896800000895d */ /* 0x004fea0003900000 */
[----:B------:R-:W2:Y:S02]  /*9250*/  @!P0 SYNCS.PHASECHK.TRANS64 P0, [R0+URZ], R3 ;  /* 0x00000003000085a7 */ /* 0x000ea400080010ff */
[----:B--2---:R-:W-:Y:S05]  /*9260*/  @!P0 BRA `(.L_x_195) ;  /* 0xfffffffc00f08947 */ /* 0x004fea000383ffff */
[----:B------:R-:W-:Y:S05]  /*9270*/  BRA `(.L_x_196) ;  /* 0xffffffa000e47947 */ /* 0x000fea000383ffff */
.L_x_65:
[----:B---3--:R-:W-:-:S07]  /*9280*/  MOV R0, UR5 ;  /* 0x0000000500007c02 */ /* 0x008fce0008000f00 */
.L_x_197:
[----:B-1----:R1:W2:Y:S02]  /*9290*/  SYNCS.PHASECHK.TRANS64.TRYWAIT P0, [R0+URZ], R3 ;  /* 0x00000003000075a7 */ /* 0x0022a400080011ff */
[----:B--2---:R-:W-:Y:S05]  /*92a0*/  @!P0 NANOSLEEP.SYNCS 0x989680 ;  /* 0x009896800000895d */ /* 0x004fea0003900000 */
[----:B------:R-:W2:Y:S02]  /*92b0*/  @!P0 SYNCS.PHASECHK.TRANS64 P0, [R0+URZ], R3 ;  /* 0x00000003000085a7 */ /* 0x000ea400080010ff */
[----:B--2---:R-:W-:Y:S05]  /*92c0*/  @!P0 BRA `(.L_x_197) ;  /* 0xfffffffc00f08947 */ /* 0x004fea000383ffff */
[----:B------:R-:W-:Y:S05]  /*92d0*/  BRA `(.L_x_198) ;  /* 0xffffffa000f07947 */ /* 0x000fea000383ffff */
.L_x_66:
[----:B---3--:R-:W-:-:S07]  /*92e0*/  MOV R0, UR5 ;  /* 0x0000000500007c02 */ /* 0x008fce0008000f00 */
.L_x_199:
[----:B-1----:R1:W2:Y:S02]  /*92f0*/  SYNCS.PHASECHK.TRANS64.TRYWAIT P0, [R0+URZ], R3 ;  /* 0x00000003000075a7 */ /* 0x0022a400080011ff */
[----:B--2---:R-:W-:Y:S05]  /*9300*/  @!P0 NANOSLEEP.SYNCS 0x989680 ;  /* 0x009896800000895d */ /* 0x004fea0003900000 */
[----:B------:R-:W2:Y:S02]  /*9310*/  @!P0 SYNCS.PHASECHK.TRANS64 P0, [R0+URZ], R3 ;  /* 0x00000003000085a7 */ /* 0x000ea400080010ff */
[----:B--2---:R-:W-:Y:S05]  /*9320*/  @!P0 BRA `(.L_x_199) ;  /* 0xfffffffc00f08947 */ /* 0x004fea000383ffff */
[----:B------:R-:W-:Y:S05]  /*9330*/  BRA `(.L_x_200) ;  /* 0xffffffa000fc7947 */ /* 0x000fea000383ffff */
.L_x_67:
[----:B---3--:R-:W-:-:S07]  /*9340*/  MOV R0, UR5 ;  /* 0x0000000500007c02 */ /* 0x008fce0008000f00 */
.L_x_201:
[----:B-1----:R1:W2:Y:S02]  /*9350*/  SYNCS.PHASECHK.TRANS64.TRYWAIT P0, [R0+URZ], R3 ;  /* 0x00000003000075a7 */ /* 0x0022a400080011ff */
[----:B--2---:R-:W-:Y:S05]  /*9360*/  @!P0 NANOSLEEP.SYNCS 0x989680 ;  /* 0x009896800000895d */ /* 0x004fea0003900000 */
[----:B------:R-:W2:Y:S02]  /*9370*/  @!P0 SYNCS.PHASECHK.TRANS64 P0, [R0+URZ], R3 ;  /* 0x00000003000085a7 */ /* 0x000ea400080010ff */
[----:B--2---:R-:W-:Y:S05]  /*9380*/  @!P0 BRA `(.L_x_201) ;  /* 0xfffffffc00f08947 */ /* 0x004fea000383ffff */
[----:B------:R-:W-:Y:S05]  /*9390*/  BRA `(.L_x_202) ;  /* 0xffffffa400087947 */ /* 0x000fea000383ffff */
.L_x_68:
[----:B---3--:R-:W-:-:S07]  /*93a0*/  MOV R0, UR5 ;  /* 0x0000000500007c02 */ /* 0x008fce0008000f00 */
.L_x_203:
[----:B-1----:R1:W2:Y:S02]  /*93b0*/  SYNCS.PHASECHK.TRANS64.TRYWAIT P0, [R0+URZ], R3 ;  /* 0x00000003000075a7 */ /* 0x0022a400080011ff */
[----:B--2---:R-:W-:Y:S05]  /*93c0*/  @!P0 NANOSLEEP.SYNCS 0x989680 ;  /* 0x009896800000895d */ /* 0x004fea0003900000 */
[----:B------:R-:W2:Y:S02]  /*93d0*/  @!P0 SYNCS.PHASECHK.TRANS64 P0, [R0+URZ], R3 ;  /* 0x00000003000085a7 */ /* 0x000ea400080010ff */
[----:B--2---:R-:W-:Y:S05]  /*93e0*/  @!P0 BRA `(.L_x_203) ;  /* 0xfffffffc00f08947 */ /* 0x004fea000383ffff */
[----:B------:R-:W-:Y:S05]  /*93f0*/  BRA `(.L_x_204) ;  /* 0xffffffa400147947 */ /* 0x000fea000383ffff */
.L_x_69:
[----:B---3--:R-:W-:-:S07]  /*9400*/  MOV R0, UR5 ;  /* 0x0000000500007c02 */ /* 0x008fce0008000f00 */
.L_x_205:
[----:B-1----:R1:W2:Y:S02]  /*9410*/  SYNCS.PHASECHK.TRANS64.TRYWAIT P0, [R0+URZ], R3 ;  /* 0x00000003000075a7 */ /* 0x0022a400080011ff */
[----:B--2---:R-:W-:Y:S05]  /*9420*/  @!P0 NANOSLEEP.SYNCS 0x989680 ;  /* 0x009896800000895d */ /* 0x004fea0003900000 */
[----:B------:R-:W2:Y:S02]  /*9430*/  @!P0 SYNCS.PHASECHK.TRANS64 P0, [R0+URZ], R3 ;  /* 0x00000003000085a7 */ /* 0x000ea400080010ff */
[----:B--2---:R-:W-:Y:S05]  /*9440*/  @!P0 BRA `(.L_x_205) ;  /* 0xfffffffc00f08947 */ /* 0x004fea000383ffff */
[----:B------:R-:W-:Y:S05]  /*9450*/  BRA `(.L_x_206) ;  /* 0xffffffa400207947 */ /* 0x000fea000383ffff */
.L_x_70:
[----:B---3--:R-:W-:-:S07]  /*9460*/  MOV R0, UR5 ;  /* 0x0000000500007c02 */ /* 0x008fce0008000f00 */
.L_x_207:
[----:B-1----:R1:W2:Y:S02]  /*9470*/  SYNCS.PHASECHK.TRANS64.TRYWAIT P0, [R0+URZ], R3 ;  /* 0x00000003000075a7 */ /* 0x0022a400080011ff */
[----:B--2---:R-:W-:Y:S05]  /*9480*/  @!P0 NANOSLEEP.SYNCS 0x989680 ;  /* 0x009896800000895d */ /* 0x004fea0003900000 */
[----:B------:R-:W2:Y:S02]  /*9490*/  @!P0 SYNCS.PHASECHK.TRANS64 P0, [R0+URZ], R3 ;  /* 0x00000003000085a7 */ /* 0x000ea400080010ff */
[----:B--2---:R-:W-:Y:S05]  /*94a0*/  @!P0 BRA `(.L_x_207) ;  /* 0xfffffffc00f08947 */ /* 0x004fea000383ffff */
[----:B------:R-:W-:Y:S05]  /*94b0*/  BRA `(.L_x_208) ;  /* 0xffffffa4002c7947 */ /* 0x000fea000383ffff */
.L_x_71:
[----:B---3--:R-:W-:-:S07]  /*94c0*/  MOV R0, UR5 ;  /* 0x0000000500007c02 */ /* 0x008fce0008000f00 */
.L_x_209:
[----:B-1----:R1:W2:Y:S02]  /*94d0*/  SYNCS.PHASECHK.TRANS64.TRYWAIT P0, [R0+URZ], R3 ;  /* 0x00000003000075a7 */ /* 0x0022a400080011ff */
[----:B--2---:R-:W-:Y:S05]  /*94e0*/  @!P0 NANOSLEEP.SYNCS 0x989680 ;  /* 0x009896800000895d */ /* 0x004fea0003900000 */
[----:B------:R-:W2:Y:S02]  /*94f0*/  @!P0 SYNCS.PHASECHK.TRANS64 P0, [R0+URZ], R3 ;  /* 0x00000003000085a7 */ /* 0x000ea400080010ff */
[----:B--2---:R-:W-:Y:S05]  /*9500*/  @!P0 BRA `(.L_x_209) ;  /* 0xfffffffc00f08947 */ /* 0x004fea000383ffff */
[----:B------:R-:W-:Y:S05]  /*9510*/  BRA `(.L_x_210) ;  /* 0xffffffa400387947 */ /* 0x000fea000383ffff */
.L_x_72:
[----:B---3--:R-:W-:-:S07]  /*9520*/  MOV R0, UR5 ;  /* 0x0000000500007c02 */ /* 0x008fce0008000f00 */
.L_x_211:
[----:B-1----:R1:W2:Y:S02]  /*9530*/  SYNCS.PHASECHK.TRANS64.TRYWAIT P0, [R0+URZ], R3 ;  /* 0x00000003000075a7 */ /* 0x0022a400080011ff */
[----:B--2---:R-:W-:Y:S05]  /*9540*/  @!P0 NANOSLEEP.SYNCS 0x989680 ;  /* 0x009896800000895d */ /* 0x004fea0003900000 */
[----:B------:R-:W2:Y:S02]  /*9550*/  @!P0 SYNCS.PHASECHK.TRANS64 P0, [R0+URZ], R3 ;  /* 0x00000003000085a7 */ /* 0x000ea400080010ff */
[----:B--2---:R-:W-:Y:S05]  /*9560*/  @!P0 BRA `(.L_x_211) ;  /* 0xfffffffc00f08947 */ /* 0x004fea000383ffff */
[----:B------:R-:W-:Y:S05]  /*9570*/  BRA `(.L_x_212) ;  /* 0xffffffa400447947 */ /* 0x000fea000383ffff */
.L_x_73:
[----:B---3--:R-:W-:-:S07]  /*9580*/  MOV R0, UR5 ;  /* 0x0000000500007c02 */ /* 0x008fce0008000f00 */
.L_x_213:
[----:B-1----:R1:W2:Y:S02]  /*9590*/  SYNCS.PHASECHK.TRANS64.TRYWAIT P0, [R0+URZ], R3 ;  /* 0x00000003000075a7 */ /* 0x0022a400080011ff */
[----:B--2---:R-:W-:Y:S05]  /*95a0*/  @!P0 NANOSLEEP.SYNCS 0x989680 ;  /* 0x009896800000895d */ /* 0x004fea0003900000 */
[----:B------:R-:W2:Y:S02]  /*95b0*/  @!P0 SYNCS.PHASECHK.TRANS64 P0, [R0+URZ], R3 ;  /* 0x00000003000085a7 */ /* 0x000ea400080010ff */
[----:B--2---:R-:W-:Y:S05]  /*95c0*/  @!P0 BRA `(.L_x_213) ;  /* 0xfffffffc00f08947 */ /* 0x004fea000383ffff */
[----:B------:R-:W-:Y:S05]  /*95d0*/  BRA `(.L_x_214) ;  /* 0xffffffa400507947 */ /* 0x000fea000383ffff */
.L_x_74:
[----:B---3--:R-:W-:-:S07]  /*95e0*/  MOV R0, UR5 ;  /* 0x0000000500007c02 */ /* 0x008fce0008000f00 */
.L_x_215:
[----:B-1----:R1:W2:Y:S02]  /*95f0*/  SYNCS.PHASECHK.TRANS64.TRYWAIT P0, [R0+URZ], R3 ;  /* 0x00000003000075a7 */ /* 0x0022a400080011ff */
[----:B--2---:R-:W-:Y:S05]  /*9600*/  @!P0 NANOSLEEP.SYNCS 0x989680 ;  /* 0x009896800000895d */ /* 0x004fea0003900000 */
[----:B------:R-:W2:Y:S02]  /*9610*/  @!P0 SYNCS.PHASECHK.TRANS64 P0, [R0+URZ], R3 ;  /* 0x00000003000085a7 */ /* 0x000ea400080010ff */
[----:B--2---:R-:W-:Y:S05]  /*9620*/  @!P0 BRA `(.L_x_215) ;  /* 0xfffffffc00f08947 */ /* 0x004fea000383ffff */
[----:B------:R-:W-:Y:S05]  /*9630*/  BRA `(.L_x_216) ;  /* 0xffffffa4005c7947 */ /* 0x000fea000383ffff */
.L_x_75:
[----:B---3--:R-:W-:-:S07]  /*9640*/  MOV R0, UR5 ;  /* 0x0000000500007c02 */ /* 0x008fce0008000f00 */
.L_x_217:
[----:B-1----:R1:W2:Y:S02]  /*9650*/  SYNCS.PHASECHK.TRANS64.TRYWAIT P0, [R0+URZ], R3 ;  /* 0x00000003000075a7 */ /* 0x0022a400080011ff */
[----:B--2---:R-:W-:Y:S05]  /*9660*/  @!P0 NANOSLEEP.SYNCS 0x989680 ;  /* 0x009896800000895d */ /* 0x004fea0003900000 */
[----:B------:R-:W2:Y:S02]  /*9670*/  @!P0 SYNCS.PHASECHK.TRANS64 P0, [R0+URZ], R3 ;  /* 0x00000003000085a7 */ /* 0x000ea400080010ff */
[----:B--2---:R-:W-:Y:S05]  /*9680*/  @!P0 BRA `(.L_x_217) ;  /* 0xfffffffc00f08947 */ /* 0x004fea000383ffff */
[----:B------:R-:W-:Y:S05]  /*9690*/  BRA `(.L_x_218) ;  /* 0xffffffa400687947 */ /* 0x000fea000383ffff */
.L_x_76:
[----:B---3--:R-:W-:-:S07]  /*96a0*/  MOV R0, UR5 ;  /* 0x0000000500007c02 */ /* 0x008fce0008000f00 */
.L_x_219:
[----:B-1----:R1:W2:Y:S02]  /*96b0*/  SYNCS.PHASECHK.TRANS64.TRYWAIT P0, [R0+URZ], R3 ;  /* 0x00000003000075a7 */ /* 0x0022a400080011ff */
[----:B--2---:R-:W-:Y:S05]  /*96c0*/  @!P0 NANOSLEEP.SYNCS 0x989680 ;  /* 0x009896800000895d */ /* 0x004fea0003900000 */
[----:B------:R-:W2:Y:S02]  /*96d0*/  @!P0 SYNCS.PHASECHK.TRANS64 P0, [R0+URZ], R3 ;  /* 0x00000003000085a7 */ /* 0x000ea400080010ff */
[----:B--2---:R-:W-:Y:S05]  /*96e0*/  @!P0 BRA `(.L_x_219) ;  /* 0xfffffffc00f08947 */ /* 0x004fea000383ffff */
[----:B------:R-:W-:Y:S05]  /*96f0*/  BRA `(.L_x_220) ;  /* 0xffffffa400747947 */ /* 0x000fea000383ffff */
.L_x_77:
[----:B---3--:R-:W-:-:S07]  /*9700*/  MOV R0, UR5 ;  /* 0x0000000500007c02 */ /* 0x008fce0008000f00 */
.L_x_221:
[----:B-1----:R1:W2:Y:S02]  /*9710*/  SYNCS.PHASECHK.TRANS64.TRYWAIT P0, [R0+URZ], R3 ;  /* 0x00000003000075a7 */ /* 0x0022a400080011ff */
[----:B--2---:R-:W-:Y:S05]  /*9720*/  @!P0 NANOSLEEP.SYNCS 0x989680 ;  /* 0x009896800000895d */ /* 0x004fea0003900000 */
[----:B------:R-:W2:Y:S02]  /*9730*/  @!P0 SYNCS.PHASECHK.TRANS64 P0, [R0+URZ], R3 ;  /* 0x00000003000085a7 */ /* 0x000ea400080010ff */
[----:B--2---:R-:W-:Y:S05]  /*9740*/  @!P0 BRA `(.L_x_221) ;  /* 0xfffffffc00f08947 */ /* 0x004fea000383ffff */
[----:B------:R-:W-:Y:S05]  /*9750*/  BRA `(.L_x_222) ;  /* 0xffffffa400807947 */ /* 0x000fea000383ffff */
.L_x_78:
[----:B---3--:R-:W-:-:S07]  /*9760*/  MOV R0, UR5 ;  /* 0x0000000500007c02 */ /* 0x008fce0008000f00 */
.L_x_223:
[----:B-1----:R1:W2:Y:S02]  /*9770*/  SYNCS.PHASECHK.TRANS64.TRYWAIT P0, [R0+URZ], R3 ;  /* 0x00000003000075a7 */ /* 0x0022a400080011ff */
[----:B--2---:R-:W-:Y:S05]  /*9780*/  @!P0 NANOSLEEP.SYNCS 0x989680 ;  /* 0x009896800000895d */ /* 0x004fea0003900000 */
[----:B------:R-:W2:Y:S02]  /*9790*/  @!P0 SYNCS.PHASECHK.TRANS64 P0, [R0+URZ], R3 ;  /* 0x00000003000085a7 */ /* 0x000ea400080010ff */
[----:B--2---:R-:W-:Y:S05]  /*97a0*/  @!P0 BRA `(.L_x_223) ;  /* 0xfffffffc00f08947 */ /* 0x004fea000383ffff */
[----:B------:R-:W-:Y:S05]  /*97b0*/  BRA `(.L_x_224) ;  /* 0xffffffa4008c7947 */ /* 0x000fea000383ffff */
.L_x_79:
[----:B---3--:R-:W-:-:S07]  /*97c0*/  MOV R0, UR5 ;  /* 0x0000000500007c02 */ /* 0x008fce0008000f00 */
.L_x_225:
[----:B-1----:R1:W2:Y:S02]  /*97d0*/  SYNCS.PHASECHK.TRANS64.TRYWAIT P0, [R0+URZ], R3 ;  /* 0x00000003000075a7 */ /* 0x0022a400080011ff */
[----:B--2---:R-:W-:Y:S05]  /*97e0*/  @!P0 NANOSLEEP.SYNCS 0x989680 ;  /* 0x009896800000895d */ /* 0x004fea0003900000 */
[----:B------:R-:W2:Y:S02]  /*97f0*/  @!P0 SYNCS.PHASECHK.TRANS64 P0, [R0+URZ], R3 ;  /* 0x00000003000085a7 */ /* 0x000ea400080010ff */
[----:B--2---:R-:W-:Y:S05]  /*9800*/  @!P0 BRA `(.L_x_225) ;  /* 0xfffffffc00f08947 */ /* 0x004fea000383ffff */
[----:B------:R-:W-:Y:S05]  /*9810*/  BRA `(.L_x_226) ;  /* 0xffffffa400987947 */ /* 0x000fea000383ffff */
.L_x_80:
[----:B---3--:R-:W-:-:S07]  /*9820*/  MOV R0, UR5 ;  /* 0x0000000500007c02 */ /* 0x008fce0008000f00 */
.L_x_227:
[----:B-1----:R1:W2:Y:S02]  /*9830*/  SYNCS.PHASECHK.TRANS64.TRYWAIT P0, [R0+URZ], R3 ;  /* 0x00000003000075a7 */ /* 0x0022a400080011ff */
[----:B--2---:R-:W-:Y:S05]  /*9840*/  @!P0 NANOSLEEP.SYNCS 0x989680 ;  /* 0x009896800000895d */ /* 0x004fea0003900000 */
[----:B------:R-:W2:Y:S02]  /*9850*/  @!P0 SYNCS.PHASECHK.TRANS64 P0, [R0+URZ], R3 ;  /* 0x00000003000085a7 */ /* 0x000ea400080010ff */
[----:B--2---:R-:W-:Y:S05]  /*9860*/  @!P0 BRA `(.L_x_227) ;  /* 0xfffffffc00f08947 */ /* 0x004fea000383ffff */
[----:B------:R-:W-:Y:S05]  /*9870*/  BRA `(.L_x_228) ;  /* 0xffffffa400a47947 */ /* 0x000fea000383ffff */
.L_x_81:
[----:B---3--:R-:W-:-:S07]  /*9880*/  MOV R0, UR5 ;  /* 0x0000000500007c02 */ /* 0x008fce0008000f00 */
.L_x_229:
[----:B-1----:R1:W2:Y:S02]  /*9890*/  SYNCS.PHASECHK.TRANS64.TRYWAIT P0, [R0+URZ], R3 ;  /* 0x00000003000075a7 */ /* 0x0022a400080011ff */
[----:B--2---:R-:W-:Y:S05]  /*98a0*/  @!P0 NANOSLEEP.SYNCS 0x989680 ;  /* 0x009896800000895d */ /* 0x004fea0003900000 */
[----:B------:R-:W2:Y:S02]  /*98b0*/  @!P0 SYNCS.PHASECHK.TRANS64 P0, [R0+URZ], R3 ;  /* 0x00000003000085a7 */ /* 0x000ea400080010ff */
[----:B--2---:R-:W-:Y:S05]  /*98c0*/  @!P0 BRA `(.L_x_229) ;  /* 0xfffffffc00f08947 */ /* 0x004fea000383ffff */
[----:B------:R-:W-:Y:S05]  /*98d0*/  BRA `(.L_x_230) ;  /* 0xffffffa400b07947 */ /* 0x000fea000383ffff */
.L_x_82:
[----:B---3--:R-:W-:-:S07]  /*98e0*/  MOV R0, UR5 ;  /* 0x0000000500007c02 */ /* 0x008fce0008000f00 */
.L_x_231:
[----:B-1----:R1:W2:Y:S02]  /*98f0*/  SYNCS.PHASECHK.TRANS64.TRYWAIT P0, [R0+URZ], R3 ;  /* 0x00000003000075a7 */ /* 0x0022a400080011ff */
[----:B--2---:R-:W-:Y:S05]  /*9900*/  @!P0 NANOSLEEP.SYNCS 0x989680 ;  /* 0x009896800000895d */ /* 0x004fea0003900000 */
[----:B------:R-:W2:Y:S02]  /*9910*/  @!P0 SYNCS.PHASECHK.TRANS64 P0, [R0+URZ], R3 ;  /* 0x00000003000085a7 */ /* 0x000ea400080010ff */
[----:B--2---:R-:W-:Y:S05]  /*9920*/  @!P0 BRA `(.L_x_231) ;  /* 0xfffffffc00f08947 */ /* 0x004fea000383ffff */
[----:B------:R-:W-:Y:S05]  /*9930*/  BRA `(.L_x_232) ;  /* 0xffffffa400bc7947 */ /* 0x000fea000383ffff */
.L_x_83:
[----:B---3--:R-:W-:-:S07]  /*9940*/  MOV R0, UR5 ;  /* 0x0000000500007c02 */ /* 0x008fce0008000f00 */
.L_x_233:
[----:B-1----:R1:W2:Y:S02]  /*9950*/  SYNCS.PHASECHK.TRANS64.TRYWAIT P0, [R0+URZ], R3 ;  /* 0x00000003000075a7 */ /* 0x0022a400080011ff */
[----:B--2---:R-:W-:Y:S05]  /*9960*/  @!P0 NANOSLEEP.SYNCS 0x989680 ;  /* 0x009896800000895d */ /* 0x004fea0003900000 */
[----:B------:R-:W2:Y:S02]  /*9970*/  @!P0 SYNCS.PHASECHK.TRANS64 P0, [R0+URZ], R3 ;  /* 0x00000003000085a7 */ /* 0x000ea400080010ff */
[----:B--2---:R-:W-:Y:S05]  /*9980*/  @!P0 BRA `(.L_x_233) ;  /* 0xfffffffc00f08947 */ /* 0x004fea000383ffff */
[----:B------:R-:W-:Y:S05]  /*9990*/  BRA `(.L_x_234) ;  /* 0xffffffa400c87947 */ /* 0x000fea000383ffff */
.L_x_86:
[----:B-1----:R1:W2:Y:S02]  /*99a0*/  SYNCS.PHASECHK.TRANS64.TRYWAIT P0, [R0+URZ+0x310], R5 ;  /* 0x00031005000075a7 */ /* 0x0022a400080011ff */
[----:B--2---:R-:W-:Y:S05]  /*99b0*/  @!P0 NANOSLEEP.SYNCS 0x989680 ;  /* 0x009896800000895d */ /* 0x004fea0003900000 */
[----:B------:R-:W2:Y:S02]  /*99c0*/  @!P0 SYNCS.PHASECHK.TRANS64 P0, [R0+URZ+0x310], R5 ;  /* 0x00031005000085a7 */ /* 0x000ea400080010ff */
[----:B--2---:R-:W-:Y:S05]  /*99d0*/  @!P0 BRA `(.L_x_86) ;  /* 0xfffffffc00f08947 */ /* 0x004fea000383ffff */
[----:B------:R-:W-:Y:S05]  /*99e0*/  BRA `(.L_x_235) ;  /* 0xffffffa800287947 */ /* 0x000fea000383ffff */
.L_x_87:
[----:B------:R-:W-:-:S07]  /*99f0*/  MOV R0, UR5 ;  /* 0x0000000500007c02 */ /* 0x000fce0008000f00 */
.L_x_236:
[----:B-1----:R1:W2:Y:S02]  /*9a00*/  SYNCS.PHASECHK.TRANS64.TRYWAIT P0, [R0+URZ+0x2c0], R7 ;  /* 0x0002c007000075a7 */ /* 0x0022a400080011ff */
[----:B--2---:R-:W-:Y:S05]  /*9a10*/  @!P0 NANOSLEEP.SYNCS 0x989680 ;  /* 0x009896800000895d */ /* 0x004fea0003900000 */
[----:B------:R-:W2:Y:S02]  /*9a20*/  @!P0 SYNCS.PHASECHK.TRANS64 P0, [R0+URZ+0x2c0], R7 ;  /* 0x0002c007000085a7 */ /* 0x000ea400080010ff */
[----:B--2---:R-:W-:Y:S05]  /*9a30*/  @!P0 BRA `(.L_x_236) ;  /* 0xfffffffc00f08947 */ /* 0x004fea000383ffff */
[----:B------:R-:W-:Y:S05]  /*9a40*/  BRA `(.L_x_237) ;  /* 0xffffffa800387947 */ /* 0x000fea000383ffff */
.L_x_88:
[----:B-1----:R1:W2:Y:S02]  /*9a50*/  SYNCS.PHASECHK.TRANS64.TRYWAIT P1, [R0+URZ+0x2b0], R5 ;  /* 0x0002b005000075a7 */ /* 0x0022a400080211ff */
[----:B--2---:R-:W-:Y:S05]  /*9a60*/  @!P1 NANOSLEEP.SYNCS 0x989680 ;  /* 0x009896800000995d */ /* 0x004fea0003900000 */
[----:B------:R-:W2:Y:S02]  /*9a70*/  @!P1 SYNCS.PHASECHK.TRANS64 P1, [R0+URZ+0x2b0], R5 ;  /* 0x0002b005000095a7 */ /* 0x000ea400080210ff */
[----:B--2---:R-:W-:Y:S05]  /*9a80*/  @!P1 BRA `(.L_x_88) ;  /* 0xfffffffc00f09947 */ /* 0x004fea000383ffff */
[----:B------:R-:W-:Y:S05]  /*9a90*/  BRA `(.L_x_238) ;  /* 0xffffffa800687947 */ /* 0x000fea000383ffff */
.L_x_91:
[----:B------:R-:W-:-:S07]  /*9aa0*/  MOV R0, UR5 ;  /* 0x0000000500007c02 */ /* 0x000fce0008000f00 */
.L_x_239:
[----:B-1----:R1:W2:Y:S02]  /*9ab0*/  SYNCS.PHASECHK.TRANS64.TRYWAIT P0, [R0+URZ+0x2c0], R3 ;  /* 0x0002c003000075a7 */ /* 0x0022a400080011ff */
[----:B--2---:R-:W-:Y:S05]  /*9ac0*/  @!P0 NANOSLEEP.SYNCS 0x989680 ;  /* 0x009896800000895d */ /* 0x004fea0003900000 */
[----:B------:R-:W2:Y:S02]  /*9ad0*/  @!P0 SYNCS.PHASECHK.TRANS64 P0, [R0+URZ+0x2c0], R3 ;  /* 0x0002c003000085a7 */ /* 0x000ea400080010ff */
[----:B--2---:R-:W-:Y:S05]  /*9ae0*/  @!P0 BRA `(.L_x_239) ;  /* 0xfffffffc00f08947 */ /* 0x004fea000383ffff */
[----:B------:R-:W-:Y:S05]  /*9af0*/  BRA `(.L_x_90) ;  /* 0xffffffa800bc7947 */ /* 0x000fea000383ffff */
.L_x_100:
[----:B-1----:R-:W-:-:S04]  /*9b00*/  MOV R4, UR6 ;  /* 0x0000000600047c02 */ /* 0x002fc80008000f00 */
[----:B------:R1:W2:Y:S03]  /*9b10*/  SYNCS.PHASECHK.TRANS64.TRYWAIT P0, [R4+URZ+0x8], R5 ;  /* 0x00000805040075a7 */ /* 0x0002a600080011ff */
[----:B--2---:R-:W-:Y:S05]  /*9b20*/  @!P0 NANOSLEEP.SYNCS 0x989680 ;  /* 0x009896800000895d */ /* 0x004fea0003900000 */
[----:B------:R-:W2:Y:S02]  /*9b30*/  @!P0 SYNCS.PHASECHK.TRANS64 P0, [R4+URZ+0x8], R5 ;  /* 0x00000805040085a7 */ /* 0x000ea400080010ff */
[----:B--2---:R-:W-:Y:S05]  /*9b40*/  @!P0 BRA `(.L_x_100) ;  /* 0xfffffffc00ec8947 */ /* 0x004fea000383ffff */
[----:B------:R-:W-:Y:S05]  /*9b50*/  BRA `(.L_x_99) ;  /* 0xffffffac00707947 */ /* 0x000fea000383ffff */
.L_x_102:
[----:B------:R-:W-:Y:S01]  /*9b60*/  BSSY B0, `(.L_x_240) ;  /* 0x0000006000007945 */ /* 0x000fe20003800000 */
[----:B------:R-:W-:-:S07]  /*9b70*/  MOV R15, 0xffffffff ;  /* 0xffffffff000f7802 */ /* 0x000fce0000000f00 */
[----:B-1---5:R-:W-:Y:S05]  /*9b80*/  WARPSYNC.COLLECTIVE R15, `(.L_x_241) ;  /* 0x000000000f0c7348 */ /* 0x022fea0003c00000 */
[----:B------:R-:W-:Y:S02]  /*9b90*/  ELECT P6, UR79, PT ;  /* 0x00000000004f782f */ /* 0x000fe400038c0000 */
[----:B------:R-:W-:Y:S01]  /*9ba0*/  MOV R14, UR79 ;  /* 0x0000004f000e7c02 */ /* 0x000fe20008000f00 */
[----:B-1---5:R-:W-:Y:S10]  /*9bb0*/  ENDCOLLECTIVE ;  /* 0x000000000000791b */ /* 0x022ff40003800000 */
.L_x_241:
[----:B------:R-:W-:Y:S05]  /*9bc0*/  BSYNC B0 ;  /* 0x0000000000007941 */ /* 0x000fea0003800000 */
.L_x_240:
[----:B------:R-:W-:Y:S05]  /*9bd0*/  BRA `(.L_x_242) ;  /* 0xffffffac00a07947 */ /* 0x000fea000383ffff */
.L_x_104:
[----:B-1----:R-:W-:-:S04]  /*9be0*/  MOV R2, UR6 ;  /* 0x0000000600027c02 */ /* 0x002fc80008000f00 */
[----:B------:R1:W2:Y:S03]  /*9bf0*/  SYNCS.PHASECHK.TRANS64.TRYWAIT P0, [R2+URZ+0x8], R3 ;  /* 0x00000803020075a7 */ /* 0x0002a600080011ff */
[----:B--2---:R-:W-:Y:S05]  /*9c00*/  @!P0 NANOSLEEP.SYNCS 0x989680 ;  /* 0x009896800000895d */ /* 0x004fea0003900000 */
[----:B------:R-:W2:Y:S02]  /*9c10*/  @!P0 SYNCS.PHASECHK.TRANS64 P0, [R2+URZ+0x8], R3 ;  /* 0x00000803020085a7 */ /* 0x000ea400080010ff */
[----:B--2---:R-:W-:Y:S05]  /*9c20*/  @!P0 BRA `(.L_x_104) ;  /* 0xfffffffc00ec8947 */ /* 0x004fea000383ffff */
[----:B------:R-:W-:Y:S05]  /*9c30*/  BRA `(.L_x_103) ;  /* 0xffffffac00a47947 */ /* 0x000fea000383ffff */
.L_x_105:
[----:B-1----:R1:W2:Y:S02]  /*9c40*/  SYNCS.PHASECHK.TRANS64.TRYWAIT P0, [R0+URZ+0x2b0], R5 ;  /* 0x0002b005000075a7 */ /* 0x0022a400080011ff */
[----:B--2---:R-:W-:Y:S05]  /*9c50*/  @!P0 NANOSLEEP.SYNCS 0x989680 ;  /* 0x009896800000895d */ /* 0x004fea0003900000 */
[----:B------:R-:W2:Y:S02]  /*9c60*/  @!P0 SYNCS.PHASECHK.TRANS64 P0, [R0+URZ+0x2b0], R5 ;  /* 0x0002b005000085a7 */ /* 0x000ea400080010ff */
[----:B--2---:R-:W-:Y:S05]  /*9c70*/  @!P0 BRA `(.L_x_105) ;  /* 0xfffffffc00f08947 */ /* 0x004fea000383ffff */
[----:B------:R-:W-:Y:S05]  /*9c80*/  BRA `(.L_x_243) ;  /* 0xffffffb000787947 */ /* 0x000fea000383ffff */
.L_x_107:
[----:B------:R-:W-:-:S07]  /*9c90*/  MOV R0, UR11 ;  /* 0x0000000b00007c02 */ /* 0x000fce0008000f00 */
.L_x_244:
[----:B-1----:R1:W2:Y:S02]  /*9ca0*/  SYNCS.PHASECHK.TRANS64.TRYWAIT P0, [R0+URZ+0x2f0], R5 ;  /* 0x0002f005000075a7 */ /* 0x0022a400080011ff */
[----:B--2---:R-:W-:Y:S05]  /*9cb0*/  @!P0 NANOSLEEP.SYNCS 0x989680 ;  /* 0x009896800000895d */ /* 0x004fea0003900000 */
[----:B------:R-:W2:Y:S02]  /*9cc0*/  @!P0 SYNCS.PHASECHK.TRANS64 P0, [R0+URZ+0x2f0], R5 ;  /* 0x0002f005000085a7 */ /* 0x000ea400080010ff */
[----:B--2---:R-:W-:Y:S05]  /*9cd0*/  @!P0 BRA `(.L_x_244) ;  /* 0xfffffffc00f08947 */ /* 0x004fea000383ffff */
[----:B------:R-:W-:Y:S05]  /*9ce0*/  BRA `(.L_x_245) ;  /* 0xffffffb000c07947 */ /* 0x000fea000383ffff */
.L_x_110:
[----:B------:R-:W-:Y:S07]  /*9cf0*/  MOV R0, UR9 ;  /* 0x0000000900007c02 */ /* 0x000fee0008000f00 */
.L_x_246:
[----:B-1----:R1:W2:Y:S02]  /*9d00*/  SYNCS.PHASECHK.TRANS64.TRYWAIT P0, [R0+URZ], R5 ;  /* 0x00000005000075a7 */ /* 0x0022a400080011ff */
[----:B--2---:R-:W-:Y:S05]  /*9d10*/  @!P0 NANOSLEEP.SYNCS 0x989680 ;  /* 0x009896800000895d */ /* 0x004fea0003900000 */
[----:B------:R-:W2:Y:S02]  /*9d20*/  @!P0 SYNCS.PHASECHK.TRANS64 P0, [R0+URZ], R5 ;  /* 0x00000005000085a7 */ /* 0x000ea400080010ff */
[----:B--2---:R-:W-:Y:S05]  /*9d30*/  @!P0 BRA `(.L_x_246) ;  /* 0xfffffffc00f08947 */ /* 0x004fea000383ffff */
[----:B------:R-:W-:Y:S05]  /*9d40*/  BRA `(.L_x_109) ;  /* 0xffffffb000d87947 */ /* 0x000fea000383ffff */
.L_x_114:
[----:B-1----:R-:W-:-:S07]  /*9d50*/  MOV R0, UR7 ;  /* 0x0000000700007c02 */ /* 0x002fce0008000f00 */
.L_x_247:
[----:B-1----:R1:W2:Y:S02]  /*9d60*/  SYNCS.PHASECHK.TRANS64.TRYWAIT P0, [R0+URZ], R3 ;  /* 0x00000003000075a7 */ /* 0x0022a400080011ff */
[----:B--2---:R-:W-:Y:S05]  /*9d70*/  @!P0 NANOSLEEP.SYNCS 0x989680 ;  /* 0x009896800000895d */ /* 0x004fea0003900000 */
[----:B------:R-:W2:Y:S02]  /*9d80*/  @!P0 SYNCS.PHASECHK.TRANS64 P0, [R0+URZ], R3 ;  /* 0x00000003000085a7 */ /* 0x000ea400080010ff */
[----:B--2---:R-:W-:Y:S05]  /*9d90*/  @!P0 BRA `(.L_x_247) ;  /* 0xfffffffc00f08947 */ /* 0x004fea000383ffff */
[----:B------:R-:W-:Y:S05]  /*9da0*/  BRA `(.L_x_248) ;  /* 0xffffffb400907947 */ /* 0x000fea000383ffff */
.L_x_115:
[----:B------:R-:W-:-:S07]  /*9db0*/  MOV R0, UR7 ;  /* 0x0000000700007c02 */ /* 0x000fce0008000f00 */
.L_x_249:
[----:B-1----:R1:W2:Y:S02]  /*9dc0*/  SYNCS.PHASECHK.TRANS64.TRYWAIT P0, [R0+URZ], R3 ;  /* 0x00000003000075a7 */ /* 0x0022a400080011ff */
[----:B--2---:R-:W-:Y:S05]  /*9dd0*/  @!P0 NANOSLEEP.SYNCS 0x989680 ;  /* 0x009896800000895d */ /* 0x004fea0003900000 */
[----:B------:R-:W2:Y:S02]  /*9de0*/  @!P0 SYNCS.PHASECHK.TRANS64 P0, [R0+URZ], R3 ;  /* 0x00000003000085a7 */ /* 0x000ea400080010ff */
[----:B--2---:R-:W-:Y:S05]  /*9df0*/  @!P0 BRA `(.L_x_249) ;  /* 0xfffffffc00f08947 */ /* 0x004fea000383ffff */
[----:B------:R-:W-:Y:S05]  /*9e00*/  BRA `(.L_x_250) ;  /* 0xffffffb4009c7947 */ /* 0x000fea000383ffff */
.L_x_116:
[----:B------:R-:W-:-:S07]  /*9e10*/  MOV R0, UR7 ;  /* 0x0000000700007c02 */ /* 0x000fce0008000f00 */
.L_x_251:
[----:B-1----:R1:W2:Y:S02]  /*9e20*/  SYNCS.PHASECHK.TRANS64.TRYWAIT P0, [R0+URZ], R3 ;  /* 0x00000003000075a7 */ /* 0x0022a400080011ff */
[----:B--2---:R-:W-:Y:S05]  /*9e30*/  @!P0 NANOSLEEP.SYNCS 0x989680 ;  /* 0x009896800000895d */ /* 0x004fea0003900000 */
[----:B------:R-:W2:Y:S02]  /*9e40*/  @!P0 SYNCS.PHASECHK.TRANS64 P0, [R0+URZ], R3 ;  /* 0x00000003000085a7 */ /* 0x000ea400080010ff */
[----:B--2---:R-:W-:Y:S05]  /*9e50*/  @!P0 BRA `(.L_x_251) ;  /* 0xfffffffc00f08947 */ /* 0x004fea000383ffff */
[----:B------:R-:W-:Y:S05]  /*9e60*/  BRA `(.L_x_252) ;  /* 0xffffffb400a87947 */ /* 0x000fea000383ffff */
.L_x_119:
[----:B------:R-:W-:-:S07]  /*9e70*/  MOV R0, UR8 ;  /* 0x0000000800007c02 */ /* 0x000fce0008000f00 */
.L_x_253:
[----:B-1----:R1:W2:Y:S02]  /*9e80*/  SYNCS.PHASECHK.TRANS64.TRYWAIT P1, [R0+URZ+0x330], R3 ;  /* 0x00033003000075a7 */ /* 0x0022a400080211ff */
[----:B--2---:R-:W-:Y:S05]  /*9e90*/  @!P1 NANOSLEEP.SYNCS 0x989680 ;  /* 0x009896800000995d */ /* 0x004fea0003900000 */
[----:B------:R-:W2:Y:S02]  /*9ea0*/  @!P1 SYNCS.PHASECHK.TRANS64 P1, [R0+URZ+0x330], R3 ;  /* 0x00033003000095a7 */ /* 0x000ea400080210ff */
[----:B--2---:R-:W-:Y:S05]  /*9eb0*/  @!P1 BRA `(.L_x_253) ;  /* 0xfffffffc00f09947 */ /* 0x004fea000383ffff */
[----:B------:R-:W-:Y:S05]  /*9ec0*/  BRA `(.L_x_254) ;  /* 0xffffffb400f47947 */ /* 0x000fea000383ffff */
.L_x_124:
[----:B--2---:R2:W4:Y:S02]  /*9ed0*/  SYNCS.PHASECHK.TRANS64.TRYWAIT P0, [R0+URZ+0x2b0], R3 ;  /* 0x0002b003000075a7 */ /* 0x00452400080011ff */
[----:B----4-:R-:W-:Y:S05]  /*9ee0*/  @!P0 NANOSLEEP.SYNCS 0x989680 ;  /* 0x009896800000895d */ /* 0x010fea0003900000 */
[----:B------:R-:W4:Y:S02]  /*9ef0*/  @!P0 SYNCS.PHASECHK.TRANS64 P0, [R0+URZ+0x2b0], R3 ;  /* 0x0002b003000085a7 */ /* 0x000f2400080010ff */
[----:B----4-:R-:W-:Y:S05]  /*9f00*/  @!P0 BRA `(.L_x_124) ;  /* 0xfffffffc00f08947 */ /* 0x010fea000383ffff */
[----:B------:R-:W-:Y:S05]  /*9f10*/  BRA `(.L_x_255) ;  /* 0xffffffb800f87947 */ /* 0x000fea000383ffff */
.L_x_127:
[----:B------:R-:W-:Y:S07]  /*9f20*/  MOV R0, UR6 ;  /* 0x0000000600007c02 */ /* 0x000fee0008000f00 */
.L_x_256:
[----:B--2---:R2:W4:Y:S02]  /*9f30*/  SYNCS.PHASECHK.TRANS64.TRYWAIT P0, [R0+URZ+0x2a8], R3 ;  /* 0x0002a803000075a7 */ /* 0x00452400080011ff */
[----:B----4-:R-:W-:Y:S05]  /*9f40*/  @!P0 NANOSLEEP.SYNCS 0x989680 ;  /* 0x009896800000895d */ /* 0x010fea0003900000 */
[----:B------:R-:W4:Y:S02]  /*9f50*/  @!P0 SYNCS.PHASECHK.TRANS64 P0, [R0+URZ+0x2a8], R3 ;  /* 0x0002a803000085a7 */ /* 0x000f2400080010ff */
[----:B----4-:R-:W-:Y:S05]  /*9f60*/  @!P0 BRA `(.L_x_256) ;  /* 0xfffffffc00f08947 */ /* 0x010fea000383ffff */
[----:B------:R-:W-:Y:S05]  /*9f70*/  BRA `(.L_x_126) ;  /* 0xffffffbc00e47947 */ /* 0x000fea000383ffff */
.L_x_130:
[----:B------:R-:W-:Y:S07]  /*9f80*/  MOV R3, UR6 ;  /* 0x0000000600037c02 */ /* 0x000fee0008000f00 */
.L_x_257:
[----:B-1----:R1:W2:Y:S02]  /*9f90*/  SYNCS.PHASECHK.TRANS64.TRYWAIT P2, [R3+URZ+0x298], R26 ;  /* 0x0002981a030075a7 */ /* 0x0022a400080411ff */
[----:B--2---:R-:W-:Y:S05]  /*9fa0*/  @!P2 NANOSLEEP.SYNCS 0x989680 ;  /* 0x009896800000a95d */ /* 0x004fea0003900000 */
[----:B------:R-:W2:Y:S02]  /*9fb0*/  @!P2 SYNCS.PHASECHK.TRANS64 P2, [R3+URZ+0x298], R26 ;  /* 0x0002981a0300a5a7 */ /* 0x000ea400080410ff */
[----:B--2---:R-:W-:Y:S05]  /*9fc0*/  @!P2 BRA `(.L_x_257) ;  /* 0xfffffffc00f0a947 */ /* 0x004fea000383ffff */
[----:B------:R-:W-:Y:S05]  /*9fd0*/  BRA `(.L_x_258) ;  /* 0xffffffc000787947 */ /* 0x000fea000383ffff */
.L_x_133:
[----:B---3--:R3:W4:Y:S02]  /*9fe0*/  SYNCS.PHASECHK.TRANS64.TRYWAIT P0, [R0+URZ+0x2b0], R3 ;  /* 0x0002b003000075a7 */ /* 0x00872400080011ff */
[----:B----4-:R-:W-:Y:S05]  /*9ff0*/  @!P0 NANOSLEEP.SYNCS 0x989680 ;  /* 0x009896800000895d */ /* 0x010fea0003900000 */
[----:B------:R-:W4:Y:S02]  /*a000*/  @!P0 SYNCS.PHASECHK.TRANS64 P0, [R0+URZ+0x2b0], R3 ;  /* 0x0002b003000085a7 */ /* 0x000f2400080010ff */
[----:B----4-:R-:W-:Y:S05]  /*a010*/  @!P0 BRA `(.L_x_133) ;  /* 0xfffffffc00f08947 */ /* 0x010fea000383ffff */
[----:B------:R-:W-:Y:S05]  /*a020*/  BRA `(.L_x_259) ;  /* 0xffffffc400c87947 */ /* 0x000fea000383ffff */
.L_x_144:
[----:B-1----:R-:W-:Y:S04]  /*a030*/  MOV R0, UR43 ;  /* 0x0000002b00007c02 */ /* 0x002fe80008000f00 */
[----:B------:R1:W2:Y:S03]  /*a040*/  SYNCS.PHASECHK.TRANS64.TRYWAIT P1, [R0+URZ+0x290], R3 ;  /* 0x00029003000075a7 */ /* 0x0002a600080211ff */
[----:B--2---:R-:W-:Y:S05]  /*a050*/  @!P1 NANOSLEEP.SYNCS 0x989680 ;  /* 0x009896800000995d */ /* 0x004fea0003900000 */
[----:B------:R-:W2:Y:S02]  /*a060*/  @!P1 SYNCS.PHASECHK.TRANS64 P1, [R0+URZ+0x290], R3 ;  /* 0x00029003000095a7 */ /* 0x000ea400080210ff */
[----:B--2---:R-:W-:Y:S05]  /*a070*/  @!P1 BRA `(.L_x_144) ;  /* 0xfffffffc00ec9947 */ /* 0x004fea000383ffff */
[----:B------:R-:W-:Y:S05]  /*a080*/  BRA `(.L_x_143) ;  /* 0xffffffd000c47947 */ /* 0x000fea000383ffff */
.L_x_146:
[----:B------:R1:W1:Y:S02]  /*a090*/  SYNCS.PHASECHK.TRANS64.TRYWAIT P1, [R181+URZ+0x2d0], R2 ;  /* 0x0002d002b50075a7 */ /* 0x00026400080211ff */
[----:B-1----:R-:W-:Y:S05]  /*a0a0*/  @!P1 NANOSLEEP.SYNCS 0x989680 ;  /* 0x009896800000995d */ /* 0x002fea0003900000 */
[----:B------:R-:W1:Y:S02]  /*a0b0*/  @!P1 SYNCS.PHASECHK.TRANS64 P1, [R181+URZ+0x2d0], R2 ;  /* 0x0002d002b50095a7 */ /* 0x000e6400080210ff */
[----:B-1----:R-:W-:Y:S05]  /*a0c0*/  @!P1 BRA `(.L_x_146) ;  /* 0xfffffffc00f09947 */ /* 0x002fea000383ffff */
[----:B------:R-:W-:Y:S05]  /*a0d0*/  BRA `(.L_x_145) ;  /* 0xffffffd400087947 */ /* 0x000fea000383ffff */
        .weak           $__internal_0_$__cuda_sm10x_tcgen05_guardrail_trap_col_being_dealloced_not_returned_by_alloc
        .type           $__internal_0_$__cuda_sm10x_tcgen05_guardrail_trap_col_being_dealloced_not_returned_by_alloc,@function
        .size           $__internal_0_$__cuda_sm10x_tcgen05_guardrail_trap_col_being_dealloced_not_returned_by_alloc,($__internal_1_$__cuda_sm10x_tcgen05_guardrail_trap_phase_invalid_during_alloc - $__internal_0_$__cuda_sm10x_tcgen05_guardrail_trap_col_being_dealloced_not_returned_by_alloc)
$__internal_0_$__cuda_sm10x_tcgen05_guardrail_trap_col_being_dealloced_not_returned_by_alloc:
[----:B------:R-:W-:Y:S05]  /*a0e0*/  BPT.TRAP 0x1 ;  /* 0x000000040000795c */ /* 0x000fea0000300000 */
[----:B------:R-:W-:-:S04]  /*a0f0*/  HFMA2 R3, -RZ, RZ, 0, 0 ;  /* 0x00000000ff037431 */ /* 0x000fc800000001ff */
[----:B------:R-:W-:Y:S05]  /*a100*/  RET.REL.NODEC R2 `(_ZN7cutlass13device_kernelINS_4gemm6kernel13GemmUniversalIN4cute5tupleIJiiiiEEENS1_10collective13CollectiveMmaINS1_35MainloopSm100TmaUmmaWarpSpecializedILi41ELi2ELi4ENS5_IJNS4_1CILi2EEENSA_ILi1EEESC_EEEEENS5_IJNSA_ILi256EEENSA_ILi64EEENSA_ILi32EEEEEENS_12float_e5m2_tENS5_IJlSC_lEEESJ_SK_NS4_8TiledMMAINS4_8MMA_AtomIJNS4_10MMA_TraitsINS4_25SM100_MMA_F8F6F4_2x1SM_SSEJSJ_SJ_fSF_SG_NS4_17integral_constantINS4_4UMMA5MajorELSR_0EEESS_NSP_INSQ_7ScaleInELST_0EEESU_EEEEEENS4_6LayoutINS5_IJSC_SC_SC_EEENS5_IJNSA_ILi0EEESZ_SZ_EEEEENS5_IJNS4_10UnderscoreES12_S12_EEEEENS4_18SM100_TMA_2SM_LOADENS4_14ComposedLayoutINS4_7SwizzleILi1ELi4ELi3EEENS4_18smem_ptr_flag_bitsILi8EEENSX_INS5_IJNSA_ILi8EEESH_EEENS5_IJSH_SC_EEEEEEEvNS4_8identityES15_S1F_vS1G_EENS_8epilogue10collective18CollectiveEpilogueINS1I_23Sm100TmaWarpSpecializedILi1ELi1ELi64ELb0ELb0EEEJNS5_IJNSA_ILi128EEESG_SH_EEENS5_IJNSX_IS1N_SC_EENSX_ISG_SC_EEEEESJ_SK_SJ_SK_NS1I_6fusion15FusionCallbacksIS1M_NS1S_17LinearCombinationISJ_fSJ_fLNS_15FloatRoundStyleE2EEES1O_S1R_JEEENS4_5SM1004TMEM4LOAD26SM100_TMEM_LOAD_32dp32b64xENS4_13SM90_TMA_LOADENS16_INS17_ILi2ELi4ELi3EEES1A_NSX_INS5_IJS1B_SG_EEENS5_IJSG_SC_EEEEEEENS4_39AutoVectorizingCopyWithAssumedAlignmentILi128EEENS4_14SM90_TMA_STOREES27_S29_S29_EEEvvEEEEvNT_6ParamsE) ;  /* 0xffffff5c02bc7950 */ /* 0x000fea0003c3ffff */
        .weak           $__internal_1_$__cuda_sm10x_tcgen05_guardrail_trap_phase_invalid_during_alloc
        .type           $__internal_1_$__cuda_sm10x_tcgen05_guardrail_trap_phase_invalid_during_alloc,@function
        .size           $__internal_1_$__cuda_sm10x_tcgen05_guardrail_trap_phase_invalid_during_alloc,($__internal_2_$__cuda_sm10x_tcgen05_guardrail_trap_unallocated_columns_being_dealloced - $__internal_1_$__cuda_sm10x_tcgen05_guardrail_trap_phase_invalid_during_alloc)
$__internal_1_$__cuda_sm10x_tcgen05_guardrail_trap_phase_invalid_during_alloc:
[----:B------:R-:W-:Y:S05]  /*a110*/  BPT.TRAP 0x1 ;  /* 0x000000040000795c */ /* 0x000fea0000300000 */
[----:B------:R-:W-:-:S04]  /*a120*/  MOV R3, 0x0 ;  /* 0x0000000000037802 */ /* 0x000fc80000000f00 */
[----:B------:R-:W-:Y:S05]  /*a130*/  RET.REL.NODEC R2 `(_ZN7cutlass13device_kernelINS_4gemm6kernel13GemmUniversalIN4cute5tupleIJiiiiEEENS1_10collective13CollectiveMmaINS1_35MainloopSm100TmaUmmaWarpSpecializedILi41ELi2ELi4ENS5_IJNS4_1CILi2EEENSA_ILi1EEESC_EEEEENS5_IJNSA_ILi256EEENSA_ILi64EEENSA_ILi32EEEEEENS_12float_e5m2_tENS5_IJlSC_lEEESJ_SK_NS4_8TiledMMAINS4_8MMA_AtomIJNS4_10MMA_TraitsINS4_25SM100_MMA_F8F6F4_2x1SM_SSEJSJ_SJ_fSF_SG_NS4_17integral_constantINS4_4UMMA5MajorELSR_0EEESS_NSP_INSQ_7ScaleInELST_0EEESU_EEEEEENS4_6LayoutINS5_IJSC_SC_SC_EEENS5_IJNSA_ILi0EEESZ_SZ_EEEEENS5_IJNS4_10UnderscoreES12_S12_EEEEENS4_18SM100_TMA_2SM_LOADENS4_14ComposedLayoutINS4_7SwizzleILi1ELi4ELi3EEENS4_18smem_ptr_flag_bitsILi8EEENSX_INS5_IJNSA_ILi8EEESH_EEENS5_IJSH_SC_EEEEEEEvNS4_8identityES15_S1F_vS1G_EENS_8epilogue10collective18CollectiveEpilogueINS1I_23Sm100TmaWarpSpecializedILi1ELi1ELi64ELb0ELb0EEEJNS5_IJNSA_ILi128EEESG_SH_EEENS5_IJNSX_IS1N_SC_EENSX_ISG_SC_EEEEESJ_SK_SJ_SK_NS1I_6fusion15FusionCallbacksIS1M_NS1S_17LinearCombinationISJ_fSJ_fLNS_15FloatRoundStyleE2EEES1O_S1R_JEEENS4_5SM1004TMEM4LOAD26SM100_TMEM_LOAD_32dp32b64xENS4_13SM90_TMA_LOADENS16_INS17_ILi2ELi4ELi3EEES1A_NSX_INS5_IJS1B_SG_EEENS5_IJSG_SC_EEEEEEENS4_39AutoVectorizingCopyWithAssumedAlignmentILi128EEENS4_14SM90_TMA_STOREES27_S29_S29_EEEvvEEEEvNT_6ParamsE) ;  /* 0xffffff5c02b07950 */ /* 0x000fea0003c3ffff */
        .weak           $__internal_2_$__cuda_sm10x_tcgen05_guardrail_trap_unallocated_columns_being_dealloced
        .type           $__internal_2_$__cuda_sm10x_tcgen05_guardrail_trap_unallocated_columns_being_dealloced,@function
        .size           $__internal_2_$__cuda_sm10x_tcgen05_guardrail_trap_unallocated_columns_being_dealloced,(.L_x_261 - $__internal_2_$__cuda_sm10x_tcgen05_guardrail_trap_unallocated_columns_being_dealloced)
$__internal_2_$__cuda_sm10x_tcgen05_guardrail_trap_unallocated_columns_being_dealloced:
[----:B------:R-:W-:Y:S05]  /*a140*/  BPT.TRAP 0x1 ;  /* 0x000000040000795c */ /* 0x000fea0000300000 */
[----:B------:R-:W-:-:S04]  /*a150*/  HFMA2 R3, -RZ, RZ, 0, 0 ;  /* 0x00000000ff037431 */ /* 0x000fc800000001ff */
[----:B------:R-:W-:Y:S05]  /*a160*/  RET.REL.NODEC R2 `(_ZN7cutlass13device_kernelINS_4gemm6kernel13GemmUniversalIN4cute5tupleIJiiiiEEENS1_10collective13CollectiveMmaINS1_35MainloopSm100TmaUmmaWarpSpecializedILi41ELi2ELi4ENS5_IJNS4_1CILi2EEENSA_ILi1EEESC_EEEEENS5_IJNSA_ILi256EEENSA_ILi64EEENSA_ILi32EEEEEENS_12float_e5m2_tENS5_IJlSC_lEEESJ_SK_NS4_8TiledMMAINS4_8MMA_AtomIJNS4_10MMA_TraitsINS4_25SM100_MMA_F8F6F4_2x1SM_SSEJSJ_SJ_fSF_SG_NS4_17integral_constantINS4_4UMMA5MajorELSR_0EEESS_NSP_INSQ_7ScaleInELST_0EEESU_EEEEEENS4_6LayoutINS5_IJSC_SC_SC_EEENS5_IJNSA_ILi0EEESZ_SZ_EEEEENS5_IJNS4_10UnderscoreES12_S12_EEEEENS4_18SM100_TMA_2SM_LOADENS4_14ComposedLayoutINS4_7SwizzleILi1ELi4ELi3EEENS4_18smem_ptr_flag_bitsILi8EEENSX_INS5_IJNSA_ILi8EEESH_EEENS5_IJSH_SC_EEEEEEEvNS4_8identityES15_S1F_vS1G_EENS_8epilogue10collective18CollectiveEpilogueINS1I_23Sm100TmaWarpSpecializedILi1ELi1ELi64ELb0ELb0EEEJNS5_IJNSA_ILi128EEESG_SH_EEENS5_IJNSX_IS1N_SC_EENSX_ISG_SC_EEEEESJ_SK_SJ_SK_NS1I_6fusion15FusionCallbacksIS1M_NS1S_17LinearCombinationISJ_fSJ_fLNS_15FloatRoundStyleE2EEES1O_S1R_JEEENS4_5SM1004TMEM4LOAD26SM100_TMEM_LOAD_32dp32b64xENS4_13SM90_TMA_LOADENS16_INS17_ILi2ELi4ELi3EEES1A_NSX_INS5_IJS1B_SG_EEENS5_IJSG_SC_EEEEEEENS4_39AutoVectorizingCopyWithAssumedAlignmentILi128EEENS4_14SM90_TMA_STOREES27_S29_S29_EEEvvEEEEvNT_6ParamsE) ;  /* 0xffffff5c02a47950 */ /* 0x000fea0003c3ffff */
.L_x_260:
[----:B------:R-:W-:-:S00]  /*a170*/  BRA `(.L_x_260) ;  /* 0xfffffffc00fc7947 */ /* 0x000fc0000383ffff */
[----:B------:R-:W-:-:S00]  /*a180*/  NOP ;  /* 0x0000000000007918 */ /* 0x000fc00000000000 */
[----:B------:R-:W-:-:S00]  /*a190*/  NOP ;  /* 0x0000000000007918 */ /* 0x000fc00000000000 */
[----:B------:R-:W-:-:S00]  /*a1a0*/  NOP ;  /* 0x0000000000007918 */ /* 0x000fc00000000000 */
[----:B------:R-:W-:-:S00]  /*a1b0*/  NOP ;  /* 0x0000000000007918 */ /* 0x000fc00000000000 */
[----:B------:R-:W-:-:S00]  /*a1c0*/  NOP ;  /* 0x0000000000007918 */ /* 0x000fc00000000000 */
[----:B------:R-:W-:-:S00]  /*a1d0*/  NOP ;  /* 0x0000000000007918 */ /* 0x000fc00000000000 */
[----:B------:R-:W-:-:S00]  /*a1e0*/  NOP ;  /* 0x0000000000007918 */ /* 0x000fc00000000000 */
[----:B------:R-:W-:-:S00]  /*a1f0*/  NOP ;  /* 0x0000000000007918 */ /* 0x000fc00000000000 */
.L_x_261:


//--------------------- .nv.global.init           --------------------------
	.section	.nv.global.init,"aw",@progbits
.nv.global.init:
	.type		$str$27,@object
	.size		$str$27,($str$28 - $str$27)
$str$27:
        /*0000*/ 	.byte	0x28, 0x61, 0x64, 0x64, 0x72, 0x65, 0x73, 0x73, 0x20, 0x26, 0x20, 0x6d, 0x61, 0x73, 0x6b, 0x29
        /*0010*/ 	.byte	0x20, 0x3d, 0x3d, 0x20, 0x30, 0x00
	.type		$str$28,@object
	.size		$str$28,($str$26 - $str$28)
$str$28:
        /*0016*/ 	.byte	0x2f, 0x74, 0x6d, 0x70, 0x2f, 0x63, 0x75, 0x74, 0x6c, 0x61, 0x73, 0x73, 0x5f, 0x73, 0x77, 0x65
        /*0026*/ 	.byte	0x65, 0x70, 0x5f, 0x73, 0x72, 0x63, 0x2f, 0x69, 0x6e, 0x63, 0x6c, 0x75, 0x64, 0x65, 0x2f, 0x63
        /*0036*/ 	.byte	0x75, 0x74, 0x65, 0x2f, 0x70, 0x6f, 0x69, 0x6e, 0x74, 0x65, 0x72, 0x5f, 0x66, 0x6c, 0x61, 0x67
        /*0046*/ 	.byte	0x67, 0x65, 0x64, 0x2e, 0x68, 0x70, 0x70, 0x00
	.type		$str$26,@object
	.size		$str$26,($str$25 - $str$26)
$str$26:
        /*004e*/ 	.byte	0x2f, 0x74, 0x6d, 0x70, 0x2f, 0x63, 0x75, 0x74, 0x6c, 0x61, 0x73, 0x73, 0x5f, 0x73, 0x77, 0x65
        /*005e*/ 	.byte	0x65, 0x70, 0x5f, 0x73, 0x72, 0x63, 0x2f, 0x69, 0x6e, 0x63, 0x6c, 0x75, 0x64, 0x65, 0x2f, 0x63
        /*006e*/ 	.byte	0x75, 0x74, 0x65, 0x2f, 0x61, 0x74, 0x6f, 0x6d, 0x2f, 0x63, 0x6f, 0x70, 0x79, 0x5f, 0x74, 0x72
        /*007e*/ 	.byte	0x61, 0x69, 0x74, 0x73, 0x5f, 0x73, 0x6d, 0x31, 0x30, 0x30, 0x2e, 0x68, 0x70, 0x70, 0x00
	.type		$str$25,@object
	.size		$str$25,(__unnamed_1 - $str$25)
$str$25:
        /*008d*/ 	.byte	0x28, 0x28, 0x75, 0x69, 0x6e, 0x74, 0x33, 0x32, 0x5f, 0x74, 0x28, 0x74, 0x68, 0x72, 0x65, 0x61
        /*009d*/ 	.byte	0x64, 0x49, 0x64, 0x78, 0x2e, 0x78, 0x29, 0x20, 0x2f, 0x20, 0x33, 0x32, 0x29, 0x20, 0x25, 0x20
        /*00ad*/ 	.byte	0x34, 0x29, 0x20, 0x3d, 0x3d, 0x20, 0x28, 0x28, 0x28, 0x74, 0x6d, 0x65, 0x6d, 0x5f, 0x61, 0x64
        /*00bd*/ 	.byte	0x64, 0x72, 0x20, 0x3e, 0x3e, 0x20, 0x31, 0x36, 0x29, 0x20, 0x2f, 0x20, 0x33, 0x32, 0x29, 0x20
        /*00cd*/ 	.byte	0x25, 0x20, 0x34, 0x29, 0x00
	.type		__unnamed_1,@object
	.size		__unnamed_1,(__unnamed_2 - __unnamed_1)
__unnamed_1:
        /*00d2*/ 	.byte	0x61, 0x75, 0x74, 0x6f, 0x20, 0x63, 0x75, 0x74, 0x65, 0x3a, 0x3a, 0x61, 0x73, 0x5f, 0x70, 0x6f
        /* <DEDUP_REMOVED lines=24> */
        /*0262*/ 	.byte	0x43, 0x3c, 0x38, 0x31, 0x39, 0x32, 0x3e, 0x3e, 0x3e, 0x3e, 0x5d, 0x00
	.type		__unnamed_2,@object
	.size		__unnamed_2,(.L_2 - __unnamed_2)
__unnamed_2:
        /* <DEDUP_REMOVED lines=42> */
        /*050e*/ 	.byte	0x3e, 0x3e, 0x3e, 0x3e, 0x5d, 0x00
.L_2:


//--------------------- .nv.shared._ZN7cutlass13device_kernelINS_4gemm6kernel13GemmUniversalIN4cute5tupleIJiiiiEEENS1_10collective13CollectiveMmaINS1_35MainloopSm100TmaUmmaWarpSpecializedILi41ELi2ELi4ENS5_IJNS4_1CILi2EEENSA_ILi1EEESC_EEEEENS5_IJNSA_ILi256EEENSA_ILi64EEENSA_ILi32EEEEEENS_12float_e5m2_tENS5_IJlSC_lEEESJ_SK_NS4_8TiledMMAINS4_8MMA_AtomIJNS4_10MMA_TraitsINS4_25SM100_MMA_F8F6F4_2x1SM_SSEJSJ_SJ_fSF_SG_NS4_17integral_constantINS4_4UMMA5MajorELSR_0EEESS_NSP_INSQ_7ScaleInELST_0EEESU_EEEEEENS4_6LayoutINS5_IJSC_SC_SC_EEENS5_IJNSA_ILi0EEESZ_SZ_EEEEENS5_IJNS4_10UnderscoreES12_S12_EEEEENS4_18SM100_TMA_2SM_LOADENS4_14ComposedLayoutINS4_7SwizzleILi1ELi4ELi3EEENS4_18smem_ptr_flag_bitsILi8EEENSX_INS5_IJNSA_ILi8EEESH_EEENS5_IJSH_SC_EEEEEEEvNS4_8identityES15_S1F_vS1G_EENS_8epilogue10collective18CollectiveEpilogueINS1I_23Sm100TmaWarpSpecializedILi1ELi1ELi64ELb0ELb0EEEJNS5_IJNSA_ILi128EEESG_SH_EEENS5_IJNSX_IS1N_SC_EENSX_ISG_SC_EEEEESJ_SK_SJ_SK_NS1I_6fusion15FusionCallbacksIS1M_NS1S_17LinearCombinationISJ_fSJ_fLNS_15FloatRoundStyleE2EEES1O_S1R_JEEENS4_5SM1004TMEM4LOAD26SM100_TMEM_LOAD_32dp32b64xENS4_13SM90_TMA_LOADENS16_INS17_ILi2ELi4ELi3EEES1A_NSX_INS5_IJS1B_SG_EEENS5_IJSG_SC_EEEEEEENS4_39AutoVectorizingCopyWithAssumedAlignmentILi128EEENS4_14SM90_TMA_STOREES27_S29_S29_EEEvvEEEEvNT_6ParamsE --------------------------
	.section	.nv.shared._ZN7cutlass13device_kernelINS_4gemm6kernel13GemmUniversalIN4cute5tupleIJiiiiEEENS1_10collective13CollectiveMmaINS1_35MainloopSm100TmaUmmaWarpSpecializedILi41ELi2ELi4ENS5_IJNS4_1CILi2EEENSA_ILi1EEESC_EEEEENS5_IJNSA_ILi256EEENSA_ILi64EEENSA_ILi32EEEEEENS_12float_e5m2_tENS5_IJlSC_lEEESJ_SK_NS4_8TiledMMAINS4_8MMA_AtomIJNS4_10MMA_TraitsINS4_25SM100_MMA_F8F6F4_2x1SM_SSEJSJ_SJ_fSF_SG_NS4_17integral_constantINS4_4UMMA5MajorELSR_0EEESS_NSP_INSQ_7ScaleInELST_0EEESU_EEEEEENS4_6LayoutINS5_IJSC_SC_SC_EEENS5_IJNSA_ILi0EEESZ_SZ_EEEEENS5_IJNS4_10UnderscoreES12_S12_EEEEENS4_18SM100_TMA_2SM_LOADENS4_14ComposedLayoutINS4_7SwizzleILi1ELi4ELi3EEENS4_18smem_ptr_flag_bitsILi8EEENSX_INS5_IJNSA_ILi8EEESH_EEENS5_IJSH_SC_EEEEEEEvNS4_8identityES15_S1F_vS1G_EENS_8epilogue10collective18CollectiveEpilogueINS1I_23Sm100TmaWarpSpecializedILi1ELi1ELi64ELb0ELb0EEEJNS5_IJNSA_ILi128EEESG_SH_EEENS5_IJNSX_IS1N_SC_EENSX_ISG_SC_EEEEESJ_SK_SJ_SK_NS1I_6fusion15FusionCallbacksIS1M_NS1S_17LinearCombinationISJ_fSJ_fLNS_15FloatRoundStyleE2EEES1O_S1R_JEEENS4_5SM1004TMEM4LOAD26SM100_TMEM_LOAD_32dp32b64xENS4_13SM90_TMA_LOADENS16_INS17_ILi2ELi4ELi3EEES1A_NSX_INS5_IJS1B_SG_EEENS5_IJSG_SC_EEEEEEENS4_39AutoVectorizingCopyWithAssumedAlignmentILi128EEENS4_14SM90_TMA_STOREES27_S29_S29_EEEvvEEEEvNT_6ParamsE,"aw",@nobits
	.sectionflags	@""
	.align	16
	.zero		1024


//--------------------- .nv.shared.reserved.0     --------------------------
	.section	.nv.shared.reserved.0,"aw",@nobits
	.weak		__nv_reservedSMEM_offset_0_alias
	.size		__nv_reservedSMEM_offset_0_alias, 0, 64
	.other		__nv_reservedSMEM_offset_0_alias,@"STO_CUDA_RESERVED_SHARED STV_DEFAULT"
__nv_reservedSMEM_offset_0_alias:
	.zero		0
.nv.shared.reserved.0:
	.zero		64
	.weak		__nv_reservedSMEM_tcgen05_partition
	.type		__nv_reservedSMEM_tcgen05_partition,@object
	.size		__nv_reservedSMEM_tcgen05_partition,(.L_0 - __nv_reservedSMEM_tcgen05_partition)
__nv_reservedSMEM_tcgen05_partition:
	.zero		32
.L_0:


//--------------------- .nv.global                --------------------------
	.section	.nv.global,"aw",@nobits
.nv.global:
	.type		_ZN40_INTERNAL_ed212ef1_4_k_cu_8c329d0c_242964cute1_E,@object
	.size		_ZN40_INTERNAL_ed212ef1_4_k_cu_8c329d0c_242964cute1_E,(_ZN40_INTERNAL_ed212ef1_4_k_cu_8c329d0c_242964cuda3std3__45__cpo6cbeginE - _ZN40_INTERNAL_ed212ef1_4_k_cu_8c329d0c_242964cute1_E)
_ZN40_INTERNAL_ed212ef1_4_k_cu_8c329d0c_242964cute1_E:
	.zero		1
	.type		_ZN40_INTERNAL_ed212ef1_4_k_cu_8c329d0c_242964cuda3std3__45__cpo6cbeginE,@object
	.size		_ZN40_INTERNAL_ed212ef1_4_k_cu_8c329d0c_242964cuda3std3__45__cpo6cbeginE,(_ZN40_INTERNAL_ed212ef1_4_k_cu_8c329d0c_242964cuda3std3__48in_placeE - _ZN40_INTERNAL_ed212ef1_4_k_cu_8c329d0c_242964cuda3std3__45__cpo6cbeginE)
_ZN40_INTERNAL_ed212ef1_4_k_cu_8c329d0c_242964cuda3std3__45__cpo6cbeginE:
	.zero		1
	.type		_ZN40_INTERNAL_ed212ef1_4_k_cu_8c329d0c_242964cuda3std3__48in_placeE,@object
	.size		_ZN40_INTERNAL_ed212ef1_4_k_cu_8c329d0c_242964cuda3std3__48in_placeE,(_ZN40_INTERNAL_ed212ef1_4_k_cu_8c329d0c_242964cuda3std6ranges3__45__cpo9iter_moveE - _ZN40_INTERNAL_ed212ef1_4_k_cu_8c329d0c_242964cuda3std3__48in_placeE)
_ZN40_INTERNAL_ed212ef1_4_k_cu_8c329d0c_242964cuda3std3__48in_placeE:
	.zero		1
	.type		_ZN40_INTERNAL_ed212ef1_4_k_cu_8c329d0c_242964cuda3std6ranges3__45__cpo9iter_moveE,@object
	.size		_ZN40_INTERNAL_ed212ef1_4_k_cu_8c329d0c_242964cuda3std6ranges3__45__cpo9iter_moveE,(_ZN40_INTERNAL_ed212ef1_4_k_cu_8c329d0c_242964cuda3std3__45__cpo5beginE - _ZN40_INTERNAL_ed212ef1_4_k_cu_8c329d0c_242964cuda3std6ranges3__45__cpo9iter_moveE)
_ZN40_INTERNAL_ed212ef1_4_k_cu_8c329d0c_242964cuda3std6ranges3__45__cpo9iter_moveE:
	.zero		1
	.type		_ZN40_INTERNAL_ed212ef1_4_k_cu_8c329d0c_242964cuda3std3__45__cpo5beginE,@object
	.size		_ZN40_INTERNAL_ed212ef1_4_k_cu_8c329d0c_242964cuda3std3__45__cpo5beginE,(_ZN40_INTERNAL_ed212ef1_4_k_cu_8c329d0c_242964cuda3std3__442_GLOBAL__N__ed212ef1_4_k_cu_8c329d0c_242966ignoreE - _ZN40_INTERNAL_ed212ef1_4_k_cu_8c329d0c_242964cuda3std3__45__cpo5beginE)
_ZN40_INTERNAL_ed212ef1_4_k_cu_8c329d0c_242964cuda3std3__45__cpo5beginE:
	.zero		1
	.type		_ZN40_INTERNAL_ed212ef1_4_k_cu_8c329d0c_242964cuda3std3__442_GLOBAL__N__ed212ef1_4_k_cu_8c329d0c_242966ignoreE,@object
	.size		_ZN40_INTERNAL_ed212ef1_4_k_cu_8c329d0c_242964cuda3std3__442_GLOBAL__N__ed212ef1_4_k_cu_8c329d0c_242966ignoreE,(_ZN40_INTERNAL_ed212ef1_4_k_cu_8c329d0c_242964cute7productE - _ZN40_INTERNAL_ed212ef1_4_k_cu_8c329d0c_242964cuda3std3__442_GLOBAL__N__ed212ef1_4_k_cu_8c329d0c_242966ignoreE)
_ZN40_INTERNAL_ed212ef1_4_k_cu_8c329d0c_242964cuda3std3__442_GLOBAL__N__ed212ef1_4_k_cu_8c329d0c_242966ignoreE:
	.zero		1
	.type		_ZN40_INTERNAL_ed212ef1_4_k_cu_8c329d0c_242964cute7productE,@object
	.size		_ZN40_INTERNAL_ed212ef1_4_k_cu_8c329d0c_242964cute7productE,(_ZN40_INTERNAL_ed212ef1_4_k_cu_8c329d0c_242964cuda3std3__45__cpo3endE - _ZN40_INTERNAL_ed212ef1_4_k_cu_8c329d0c_242964cute7productE)
_ZN40_INTERNAL_ed212ef1_4_k_cu_8c329d0c_242964cute7productE:
	.zero		1
	.type		_ZN40_INTERNAL_ed212ef1_4_k_cu_8c329d0c_242964cuda3std3__45__cpo3endE,@object
	.size		_ZN40_INTERNAL_ed212ef1_4_k_cu_8c329d0c_242964cuda3std3__45__cpo3endE,(_ZN40_INTERNAL_ed212ef1_4_k_cu_8c329d0c_242964cuda3std3__419piecewise_constructE - _ZN40_INTERNAL_ed212ef1_4_k_cu_8c329d0c_242964cuda3std3__45__cpo3endE)
_ZN40_INTERNAL_ed212ef1_4_k_cu_8c329d0c_242964cuda3std3__45__cpo3endE:
	.zero		1
	.type		_ZN40_INTERNAL_ed212ef1_4_k_cu_8c329d0c_242964cuda3std3__419piecewise_constructE,@object
	.size		_ZN40_INTERNAL_ed212ef1_4_k_cu_8c329d0c_242964cuda3std3__419piecewise_constructE,(_ZN40_INTERNAL_ed212ef1_4_k_cu_8c329d0c_242964cuda3std3__45__cpo4cendE - _ZN40_INTERNAL_ed212ef1_4_k_cu_8c329d0c_242964cuda3std3__419piecewise_constructE)
_ZN40_INTERNAL_ed212ef1_4_k_cu_8c329d0c_242964cuda3std3__419piecewise_constructE:
	.zero		1
	.type		_ZN40_INTERNAL_ed212ef1_4_k_cu_8c329d0c_242964cuda3std3__45__cpo4cendE,@object
	.size		_ZN40_INTERNAL_ed212ef1_4_k_cu_8c329d0c_242964cuda3std3__45__cpo4cendE,(_ZN40_INTERNAL_ed212ef1_4_k_cu_8c329d0c_242964cuda3std6ranges3__45__cpo4swapE - _ZN40_INTERNAL_ed212ef1_4_k_cu_8c329d0c_242964cuda3std3__45__cpo4cendE)
_ZN40_INTERNAL_ed212ef1_4_k_cu_8c329d0c_242964cuda3std3__45__cpo4cendE:
	.zero		1
	.type		_ZN40_INTERNAL_ed212ef1_4_k_cu_8c329d0c_242964cuda3std6ranges3__45__cpo4swapE,@object
	.size		_ZN40_INTERNAL_ed212ef1_4_k_cu_8c329d0c_242964cuda3std6ranges3__45__cpo4swapE,(.L_10 - _ZN40_INTERNAL_ed212ef1_4_k_cu_8c329d0c_242964cuda3std6ranges3__45__cpo4swapE)
_ZN40_INTERNAL_ed212ef1_4_k_cu_8c329d0c_242964cuda3std6ranges3__45__cpo4swapE:
	.zero		1
.L_10:


//--------------------- .nv.constant0._ZN7cutlass13device_kernelINS_4gemm6kernel13GemmUniversalIN4cute5tupleIJiiiiEEENS1_10collective13CollectiveMmaINS1_35MainloopSm100TmaUmmaWarpSpecializedILi41ELi2ELi4ENS5_IJNS4_1CILi2EEENSA_ILi1EEESC_EEEEENS5_IJNSA_ILi256EEENSA_ILi64EEENSA_ILi32EEEEEENS_12float_e5m2_tENS5_IJlSC_lEEESJ_SK_NS4_8TiledMMAINS4_8MMA_AtomIJNS4_10MMA_TraitsINS4_25SM100_MMA_F8F6F4_2x1SM_SSEJSJ_SJ_fSF_SG_NS4_17integral_constantINS4_4UMMA5MajorELSR_0EEESS_NSP_INSQ_7ScaleInELST_0EEESU_EEEEEENS4_6LayoutINS5_IJSC_SC_SC_EEENS5_IJNSA_ILi0EEESZ_SZ_EEEEENS5_IJNS4_10UnderscoreES12_S12_EEEEENS4_18SM100_TMA_2SM_LOADENS4_14ComposedLayoutINS4_7SwizzleILi1ELi4ELi3EEENS4_18smem_ptr_flag_bitsILi8EEENSX_INS5_IJNSA_ILi8EEESH_EEENS5_IJSH_SC_EEEEEEEvNS4_8identityES15_S1F_vS1G_EENS_8epilogue10collective18CollectiveEpilogueINS1I_23Sm100TmaWarpSpecializedILi1ELi1ELi64ELb0ELb0EEEJNS5_IJNSA_ILi128EEESG_SH_EEENS5_IJNSX_IS1N_SC_EENSX_ISG_SC_EEEEESJ_SK_SJ_SK_NS1I_6fusion15FusionCallbacksIS1M_NS1S_17LinearCombinationISJ_fSJ_fLNS_15FloatRoundStyleE2EEES1O_S1R_JEEENS4_5SM1004TMEM4LOAD26SM100_TMEM_LOAD_32dp32b64xENS4_13SM90_TMA_LOADENS16_INS17_ILi2ELi4ELi3EEES1A_NSX_INS5_IJS1B_SG_EEENS5_IJSG_SC_EEEEEEENS4_39AutoVectorizingCopyWithAssumedAlignmentILi128EEENS4_14SM90_TMA_STOREES27_S29_S29_EEEvvEEEEvNT_6ParamsE --------------------------
	.section	.nv.constant0._ZN7cutlass13device_kernelINS_4gemm6kernel13GemmUniversalIN4cute5tupleIJiiiiEEENS1_10collective13CollectiveMmaINS1_35MainloopSm100TmaUmmaWarpSpecializedILi41ELi2ELi4ENS5_IJNS4_1CILi2EEENSA_ILi1EEESC_EEEEENS5_IJNSA_ILi256EEENSA_ILi64EEENSA_ILi32EEEEEENS_12float_e5m2_tENS5_IJlSC_lEEESJ_SK_NS4_8TiledMMAINS4_8MMA_AtomIJNS4_10MMA_TraitsINS4_25SM100_MMA_F8F6F4_2x1SM_SSEJSJ_SJ_fSF_SG_NS4_17integral_constantINS4_4UMMA5MajorELSR_0EEESS_NSP_INSQ_7ScaleInELST_0EEESU_EEEEEENS4_6LayoutINS5_IJSC_SC_SC_EEENS5_IJNSA_ILi0EEESZ_SZ_EEEEENS5_IJNS4_10UnderscoreES12_S12_EEEEENS4_18SM100_TMA_2SM_LOADENS4_14ComposedLayoutINS4_7SwizzleILi1ELi4ELi3EEENS4_18smem_ptr_flag_bitsILi8EEENSX_INS5_IJNSA_ILi8EEESH_EEENS5_IJSH_SC_EEEEEEEvNS4_8identityES15_S1F_vS1G_EENS_8epilogue10collective18CollectiveEpilogueINS1I_23Sm100TmaWarpSpecializedILi1ELi1ELi64ELb0ELb0EEEJNS5_IJNSA_ILi128EEESG_SH_EEENS5_IJNSX_IS1N_SC_EENSX_ISG_SC_EEEEESJ_SK_SJ_SK_NS1I_6fusion15FusionCallbacksIS1M_NS1S_17LinearCombinationISJ_fSJ_fLNS_15FloatRoundStyleE2EEES1O_S1R_JEEENS4_5SM1004TMEM4LOAD26SM100_TMEM_LOAD_32dp32b64xENS4_13SM90_TMA_LOADENS16_INS17_ILi2ELi4ELi3EEES1A_NSX_INS5_IJS1B_SG_EEENS5_IJSG_SC_EEEEEEENS4_39AutoVectorizingCopyWithAssumedAlignmentILi128EEENS4_14SM90_TMA_STOREES27_S29_S29_EEEvvEEEEvNT_6ParamsE,"a",@progbits
	.sectionflags	@""
	.align	4
.nv.constant0._ZN7cutlass13device_kernelINS_4gemm6kernel13GemmUniversalIN4cute5tupleIJiiiiEEENS1_10collective13CollectiveMmaINS1_35MainloopSm100TmaUmmaWarpSpecializedILi41ELi2ELi4ENS5_IJNS4_1CILi2EEENSA_ILi1EEESC_EEEEENS5_IJNSA_ILi256EEENSA_ILi64EEENSA_ILi32EEEEEENS_12float_e5m2_tENS5_IJlSC_lEEESJ_SK_NS4_8TiledMMAINS4_8MMA_AtomIJNS4_10MMA_TraitsINS4_25SM100_MMA_F8F6F4_2x1SM_SSEJSJ_SJ_fSF_SG_NS4_17integral_constantINS4_4UMMA5MajorELSR_0EEESS_NSP_INSQ_7ScaleInELST_0EEESU_EEEEEENS4_6LayoutINS5_IJSC_SC_SC_EEENS5_IJNSA_ILi0EEESZ_SZ_EEEEENS5_IJNS4_10UnderscoreES12_S12_EEEEENS4_18SM100_TMA_2SM_LOADENS4_14ComposedLayoutINS4_7SwizzleILi1ELi4ELi3EEENS4_18smem_ptr_flag_bitsILi8EEENSX_INS5_IJNSA_ILi8EEESH_EEENS5_IJSH_SC_EEEEEEEvNS4_8identityES15_S1F_vS1G_EENS_8epilogue10collective18CollectiveEpilogueINS1I_23Sm100TmaWarpSpecializedILi1ELi1ELi64ELb0ELb0EEEJNS5_IJNSA_ILi128EEESG_SH_EEENS5_IJNSX_IS1N_SC_EENSX_ISG_SC_EEEEESJ_SK_SJ_SK_NS1I_6fusion15FusionCallbacksIS1M_NS1S_17LinearCombinationISJ_fSJ_fLNS_15FloatRoundStyleE2EEES1O_S1R_JEEENS4_5SM1004TMEM4LOAD26SM100_TMEM_LOAD_32dp32b64xENS4_13SM90_TMA_LOADENS16_INS17_ILi2ELi4ELi3EEES1A_NSX_INS5_IJS1B_SG_EEENS5_IJSG_SC_EEEEEEENS4_39AutoVectorizingCopyWithAssumedAlignmentILi128EEENS4_14SM90_TMA_STOREES27_S29_S29_EEEvvEEEEvNT_6ParamsE:
	.zero		2944


//--------------------- SYMBOLS --------------------------

	.type		.nv.reservedSmem.offset0,@object
	.size		.nv.reservedSmem.offset0,0x4
	.type		.nv.reservedSmem.cap,@object
	.size		.nv.reservedSmem.cap,0x4
	.type		__assertfail,@function
